//
// Generated by NVIDIA NVVM Compiler
//
// Compiler Build ID: CL-36424714
// Cuda compilation tools, release 13.0, V13.0.88
// Based on NVVM 20.0.0
//

.version 9.0
.target sm_100
.address_size 64

	// .globl	_Z20kawpow_search_kernelPKmPKhS2_mjP17kawpow_solution_t
.const .align 8 .b8 keccak_round_constants[192] = {1, 0, 0, 0, 0, 0, 0, 0, 130, 128, 0, 0, 0, 0, 0, 0, 138, 128, 0, 0, 0, 0, 0, 128, 0, 128, 0, 128, 0, 0, 0, 128, 139, 128, 0, 0, 0, 0, 0, 0, 1, 0, 0, 128, 0, 0, 0, 0, 129, 128, 0, 128, 0, 0, 0, 128, 9, 128, 0, 0, 0, 0, 0, 128, 138, 0, 0, 0, 0, 0, 0, 0, 136, 0, 0, 0, 0, 0, 0, 0, 9, 128, 0, 128, 0, 0, 0, 0, 10, 0, 0, 128, 0, 0, 0, 0, 139, 128, 0, 128, 0, 0, 0, 0, 139, 0, 0, 0, 0, 0, 0, 128, 137, 128, 0, 0, 0, 0, 0, 128, 3, 128, 0, 0, 0, 0, 0, 128, 2, 128, 0, 0, 0, 0, 0, 128, 128, 0, 0, 0, 0, 0, 0, 0, 10, 128, 0, 0, 0, 0, 0, 0, 10, 0, 0, 128, 0, 0, 0, 128, 129, 128, 0, 128, 0, 0, 0, 128, 128, 128, 0, 0, 0, 0, 0, 128, 1, 0, 0, 128, 0, 0, 0, 0, 8, 128, 0, 128, 0, 0, 0, 128};

.visible .entry _Z20kawpow_search_kernelPKmPKhS2_mjP17kawpow_solution_t(
	.param .u64 .ptr .align 1 _Z20kawpow_search_kernelPKmPKhS2_mjP17kawpow_solution_t_param_0,
	.param .u64 .ptr .align 1 _Z20kawpow_search_kernelPKmPKhS2_mjP17kawpow_solution_t_param_1,
	.param .u64 .ptr .align 1 _Z20kawpow_search_kernelPKmPKhS2_mjP17kawpow_solution_t_param_2,
	.param .u64 _Z20kawpow_search_kernelPKmPKhS2_mjP17kawpow_solution_t_param_3,
	.param .u32 _Z20kawpow_search_kernelPKmPKhS2_mjP17kawpow_solution_t_param_4,
	.param .u64 .ptr .align 1 _Z20kawpow_search_kernelPKmPKhS2_mjP17kawpow_solution_t_param_5
)
{
	.reg .pred 	%p<4>;
	.reg .b16 	%rs<9>;
	.reg .b32 	%r<582>;
	.reg .b64 	%rd<371>;

	ld.param.u64 	%rd101, [_Z20kawpow_search_kernelPKmPKhS2_mjP17kawpow_solution_t_param_0];
	ld.param.u64 	%rd102, [_Z20kawpow_search_kernelPKmPKhS2_mjP17kawpow_solution_t_param_1];
	ld.param.u32 	%r13, [_Z20kawpow_search_kernelPKmPKhS2_mjP17kawpow_solution_t_param_3];
	ld.param.u32 	%r14, [_Z20kawpow_search_kernelPKmPKhS2_mjP17kawpow_solution_t_param_4];
	cvta.to.global.u64 	%rd103, %rd102;
	mov.u32 	%r15, %ctaid.x;
	mov.u32 	%r16, %ntid.x;
	mov.u32 	%r17, %tid.x;
	mad.lo.s32 	%r18, %r15, %r16, %r17;
	add.s32 	%r1, %r18, %r13;
	ld.global.nc.u32 	%r19, [%rd103];
	ld.global.nc.u32 	%r20, [%rd103+4];
	ld.global.nc.u32 	%r21, [%rd103+8];
	ld.global.nc.u32 	%r22, [%rd103+12];
	ld.global.nc.u32 	%r23, [%rd103+16];
	ld.global.nc.u32 	%r24, [%rd103+20];
	ld.global.nc.u32 	%r25, [%rd103+24];
	ld.global.nc.u32 	%r26, [%rd103+28];
	xor.b32  	%r27, %r1, -2128831035;
	mul.lo.s32 	%r28, %r27, 16777619;
	xor.b32  	%r29, %r28, %r1;
	mul.lo.s32 	%r30, %r29, 16777619;
	xor.b32  	%r31, %r30, %r1;
	mul.lo.s32 	%r32, %r31, 16777619;
	xor.b32  	%r33, %r32, %r1;
	shr.u32 	%r34, %r14, 3;
	and.b32  	%r35, %r28, 65535;
	shr.u32 	%r36, %r28, 16;
	mad.lo.s32 	%r37, %r35, 36969, %r36;
	and.b32  	%r38, %r30, 65535;
	shr.u32 	%r39, %r30, 16;
	mad.lo.s32 	%r40, %r38, 18000, %r39;
	shl.b32 	%r41, %r37, 16;
	add.s32 	%r42, %r41, %r40;
	mul.lo.s32 	%r43, %r31, 52822016;
	xor.b32  	%r44, %r43, %r32;
	shr.u32 	%r45, %r44, 13;
	xor.b32  	%r46, %r45, %r44;
	shl.b32 	%r47, %r46, 5;
	xor.b32  	%r48, %r47, %r46;
	mad.lo.s32 	%r49, %r33, -827803209, 1234567;
	xor.b32  	%r50, %r42, %r49;
	add.s32 	%r51, %r48, %r50;
	xor.b32  	%r52, %r19, %r51;
	mul.lo.s32 	%r53, %r52, 16777619;
	rem.u32 	%r54, %r53, %r34;
	mul.wide.u32 	%rd104, %r54, 8;
	add.s64 	%rd66, %rd101, %rd104;
	// begin inline asm
	ld.global.nc.u64 %rd65, [%rd66];
	// end inline asm
	cvt.u32.u64 	%r55, %rd65;
	xor.b32  	%r56, %r19, %r55;
	mul.lo.s32 	%r57, %r56, 16777619;
	{ .reg .b32 tmp; mov.b64 {tmp, %r58}, %rd65; }
	xor.b32  	%r59, %r20, %r58;
	mul.lo.s32 	%r60, %r59, 16777619;
	xor.b32  	%r61, %r57, %r51;
	mul.lo.s32 	%r62, %r61, 16777619;
	and.b32  	%r63, %r37, 65535;
	shr.u32 	%r64, %r37, 16;
	mad.lo.s32 	%r65, %r63, 36969, %r64;
	and.b32  	%r66, %r40, 65535;
	shr.u32 	%r67, %r40, 16;
	mad.lo.s32 	%r68, %r66, 18000, %r67;
	shl.b32 	%r69, %r65, 16;
	add.s32 	%r70, %r69, %r68;
	shl.b32 	%r71, %r48, 17;
	xor.b32  	%r72, %r71, %r48;
	shr.u32 	%r73, %r72, 13;
	xor.b32  	%r74, %r73, %r72;
	shl.b32 	%r75, %r74, 5;
	xor.b32  	%r76, %r75, %r74;
	mad.lo.s32 	%r77, %r33, -935198069, -627803230;
	xor.b32  	%r78, %r70, %r77;
	add.s32 	%r79, %r76, %r78;
	xor.b32  	%r80, %r60, %r79;
	mul.lo.s32 	%r81, %r80, 16777619;
	rem.u32 	%r82, %r81, %r34;
	mul.wide.u32 	%rd105, %r82, 8;
	add.s64 	%rd68, %rd101, %rd105;
	// begin inline asm
	ld.global.nc.u64 %rd67, [%rd68];
	// end inline asm
	cvt.u32.u64 	%r83, %rd67;
	xor.b32  	%r84, %r21, %r83;
	mul.lo.s32 	%r85, %r84, 16777619;
	{ .reg .b32 tmp; mov.b64 {tmp, %r86}, %rd67; }
	xor.b32  	%r87, %r22, %r86;
	mul.lo.s32 	%r88, %r87, 16777619;
	and.b32  	%r89, %r65, 65535;
	shr.u32 	%r90, %r65, 16;
	mad.lo.s32 	%r91, %r89, 36969, %r90;
	and.b32  	%r92, %r68, 65535;
	shr.u32 	%r93, %r68, 16;
	mad.lo.s32 	%r94, %r92, 18000, %r93;
	shl.b32 	%r95, %r91, 16;
	add.s32 	%r96, %r95, %r94;
	shl.b32 	%r97, %r76, 17;
	xor.b32  	%r98, %r97, %r76;
	shr.u32 	%r99, %r98, 13;
	xor.b32  	%r100, %r99, %r98;
	shl.b32 	%r101, %r100, 5;
	xor.b32  	%r102, %r101, %r100;
	mad.lo.s32 	%r103, %r33, -1182263217, 249762113;
	xor.b32  	%r104, %r96, %r103;
	add.s32 	%r105, %r102, %r104;
	xor.b32  	%r106, %r85, %r105;
	mul.lo.s32 	%r107, %r106, 16777619;
	rem.u32 	%r108, %r107, %r34;
	mul.wide.u32 	%rd106, %r108, 8;
	add.s64 	%rd70, %rd101, %rd106;
	// begin inline asm
	ld.global.nc.u64 %rd69, [%rd70];
	// end inline asm
	cvt.u32.u64 	%r109, %rd69;
	xor.b32  	%r110, %r23, %r109;
	mul.lo.s32 	%r111, %r110, 16777619;
	{ .reg .b32 tmp; mov.b64 {tmp, %r112}, %rd69; }
	xor.b32  	%r113, %r24, %r112;
	mul.lo.s32 	%r114, %r113, 16777619;
	and.b32  	%r115, %r91, 65535;
	shr.u32 	%r116, %r91, 16;
	mad.lo.s32 	%r117, %r115, 36969, %r116;
	and.b32  	%r118, %r94, 65535;
	shr.u32 	%r119, %r94, 16;
	mad.lo.s32 	%r120, %r118, 18000, %r119;
	shl.b32 	%r121, %r117, 16;
	add.s32 	%r122, %r121, %r120;
	shl.b32 	%r123, %r102, 17;
	xor.b32  	%r124, %r123, %r102;
	shr.u32 	%r125, %r124, 13;
	xor.b32  	%r126, %r125, %r124;
	shl.b32 	%r127, %r126, 5;
	xor.b32  	%r128, %r127, %r126;
	mad.lo.s32 	%r129, %r33, -1819903421, -2063010668;
	xor.b32  	%r130, %r122, %r129;
	add.s32 	%r131, %r128, %r130;
	xor.b32  	%r132, %r88, %r131;
	mul.lo.s32 	%r133, %r132, 16777619;
	rem.u32 	%r134, %r133, %r34;
	mul.wide.u32 	%rd107, %r134, 8;
	add.s64 	%rd72, %rd101, %rd107;
	// begin inline asm
	ld.global.nc.u64 %rd71, [%rd72];
	// end inline asm
	cvt.u32.u64 	%r135, %rd71;
	xor.b32  	%r136, %r25, %r135;
	mul.lo.s32 	%r137, %r136, 16777619;
	{ .reg .b32 tmp; mov.b64 {tmp, %r138}, %rd71; }
	xor.b32  	%r139, %r26, %r138;
	mul.lo.s32 	%r140, %r139, 16777619;
	and.b32  	%r141, %r117, 65535;
	shr.u32 	%r142, %r117, 16;
	mad.lo.s32 	%r143, %r141, 36969, %r142;
	and.b32  	%r144, %r120, 65535;
	shr.u32 	%r145, %r120, 16;
	mad.lo.s32 	%r146, %r144, 18000, %r145;
	shl.b32 	%r147, %r143, 16;
	add.s32 	%r148, %r147, %r146;
	shl.b32 	%r149, %r128, 17;
	xor.b32  	%r150, %r149, %r128;
	shr.u32 	%r151, %r150, 13;
	xor.b32  	%r152, %r151, %r150;
	shl.b32 	%r153, %r152, 5;
	xor.b32  	%r154, %r153, %r152;
	mad.lo.s32 	%r155, %r33, 1898466983, -247581429;
	xor.b32  	%r156, %r148, %r155;
	add.s32 	%r157, %r154, %r156;
	xor.b32  	%r158, %r111, %r157;
	mul.lo.s32 	%r159, %r158, 16777619;
	rem.u32 	%r160, %r159, %r34;
	mul.wide.u32 	%rd108, %r160, 8;
	add.s64 	%rd74, %rd101, %rd108;
	// begin inline asm
	ld.global.nc.u64 %rd73, [%rd74];
	// end inline asm
	cvt.u32.u64 	%r161, %rd73;
	xor.b32  	%r162, %r62, %r161;
	mul.lo.s32 	%r163, %r162, 16777619;
	{ .reg .b32 tmp; mov.b64 {tmp, %r164}, %rd73; }
	xor.b32  	%r165, %r81, %r164;
	mul.lo.s32 	%r166, %r165, 16777619;
	and.b32  	%r167, %r143, 65535;
	shr.u32 	%r168, %r143, 16;
	mad.lo.s32 	%r169, %r167, 36969, %r168;
	and.b32  	%r170, %r146, 65535;
	shr.u32 	%r171, %r146, 16;
	mad.lo.s32 	%r172, %r170, 18000, %r171;
	shl.b32 	%r173, %r169, 16;
	add.s32 	%r174, %r173, %r172;
	shl.b32 	%r175, %r154, 17;
	xor.b32  	%r176, %r175, %r154;
	shr.u32 	%r177, %r176, 13;
	xor.b32  	%r178, %r177, %r176;
	shl.b32 	%r179, %r178, 5;
	xor.b32  	%r180, %r179, %r178;
	mad.lo.s32 	%r181, %r33, -135498053, -1935679658;
	xor.b32  	%r182, %r174, %r181;
	add.s32 	%r183, %r180, %r182;
	xor.b32  	%r184, %r114, %r183;
	mul.lo.s32 	%r185, %r184, 16777619;
	rem.u32 	%r186, %r185, %r34;
	mul.wide.u32 	%rd109, %r186, 8;
	add.s64 	%rd76, %rd101, %rd109;
	// begin inline asm
	ld.global.nc.u64 %rd75, [%rd76];
	// end inline asm
	cvt.u32.u64 	%r187, %rd75;
	xor.b32  	%r188, %r107, %r187;
	mul.lo.s32 	%r189, %r188, 16777619;
	{ .reg .b32 tmp; mov.b64 {tmp, %r190}, %rd75; }
	xor.b32  	%r191, %r133, %r190;
	mul.lo.s32 	%r192, %r191, 16777619;
	and.b32  	%r193, %r169, 65535;
	shr.u32 	%r194, %r169, 16;
	mad.lo.s32 	%r195, %r193, 36969, %r194;
	and.b32  	%r196, %r172, 65535;
	shr.u32 	%r197, %r172, 16;
	mad.lo.s32 	%r198, %r196, 18000, %r197;
	shl.b32 	%r199, %r195, 16;
	add.s32 	%r200, %r199, %r198;
	shl.b32 	%r201, %r180, 17;
	xor.b32  	%r202, %r201, %r180;
	shr.u32 	%r203, %r202, 13;
	xor.b32  	%r204, %r203, %r202;
	shl.b32 	%r205, %r204, 5;
	xor.b32  	%r206, %r205, %r204;
	mad.lo.s32 	%r207, %r33, 18715327, -1715073947;
	xor.b32  	%r208, %r200, %r207;
	add.s32 	%r209, %r206, %r208;
	xor.b32  	%r210, %r137, %r209;
	mul.lo.s32 	%r211, %r210, 16777619;
	rem.u32 	%r212, %r211, %r34;
	mul.wide.u32 	%rd110, %r212, 8;
	add.s64 	%rd78, %rd101, %rd110;
	// begin inline asm
	ld.global.nc.u64 %rd77, [%rd78];
	// end inline asm
	cvt.u32.u64 	%r213, %rd77;
	xor.b32  	%r214, %r159, %r213;
	mul.lo.s32 	%r215, %r214, 16777619;
	{ .reg .b32 tmp; mov.b64 {tmp, %r216}, %rd77; }
	xor.b32  	%r217, %r185, %r216;
	mul.lo.s32 	%r218, %r217, 16777619;
	and.b32  	%r219, %r195, 65535;
	shr.u32 	%r220, %r195, 16;
	mad.lo.s32 	%r221, %r219, 36969, %r220;
	and.b32  	%r222, %r198, 65535;
	shr.u32 	%r223, %r198, 16;
	mad.lo.s32 	%r224, %r222, 18000, %r223;
	shl.b32 	%r225, %r221, 16;
	add.s32 	%r226, %r225, %r224;
	shl.b32 	%r227, %r206, 17;
	xor.b32  	%r228, %r227, %r206;
	shr.u32 	%r229, %r228, 13;
	xor.b32  	%r230, %r229, %r228;
	shl.b32 	%r231, %r230, 5;
	xor.b32  	%r232, %r231, %r230;
	mad.lo.s32 	%r233, %r33, -136235533, 1051780200;
	xor.b32  	%r234, %r226, %r233;
	add.s32 	%r235, %r232, %r234;
	xor.b32  	%r236, %r140, %r235;
	mul.lo.s32 	%r237, %r236, 16777619;
	rem.u32 	%r238, %r237, %r34;
	mul.wide.u32 	%rd111, %r238, 8;
	add.s64 	%rd80, %rd101, %rd111;
	// begin inline asm
	ld.global.nc.u64 %rd79, [%rd80];
	// end inline asm
	cvt.u32.u64 	%r239, %rd79;
	xor.b32  	%r240, %r211, %r239;
	mul.lo.s32 	%r241, %r240, 16777619;
	{ .reg .b32 tmp; mov.b64 {tmp, %r242}, %rd79; }
	xor.b32  	%r243, %r140, %r242;
	mul.lo.s32 	%r244, %r243, 16777619;
	xor.b32  	%r245, %r244, %r235;
	mul.lo.s32 	%r246, %r245, 16777619;
	and.b32  	%r247, %r221, 65535;
	shr.u32 	%r248, %r221, 16;
	mad.lo.s32 	%r249, %r247, 36969, %r248;
	and.b32  	%r250, %r224, 65535;
	shr.u32 	%r251, %r224, 16;
	mad.lo.s32 	%r252, %r250, 18000, %r251;
	shl.b32 	%r253, %r249, 16;
	add.s32 	%r254, %r253, %r252;
	shl.b32 	%r255, %r232, 17;
	xor.b32  	%r256, %r255, %r232;
	shr.u32 	%r257, %r256, 13;
	xor.b32  	%r258, %r257, %r256;
	shl.b32 	%r259, %r258, 5;
	xor.b32  	%r260, %r259, %r258;
	mad.lo.s32 	%r261, %r33, 621316759, 331023823;
	xor.b32  	%r262, %r254, %r261;
	add.s32 	%r263, %r260, %r262;
	xor.b32  	%r264, %r163, %r263;
	mul.lo.s32 	%r265, %r264, 16777619;
	rem.u32 	%r266, %r265, %r34;
	mul.wide.u32 	%rd112, %r266, 8;
	add.s64 	%rd82, %rd101, %rd112;
	// begin inline asm
	ld.global.nc.u64 %rd81, [%rd82];
	// end inline asm
	cvt.u32.u64 	%r267, %rd81;
	xor.b32  	%r268, %r163, %r267;
	mul.lo.s32 	%r269, %r268, 16777619;
	{ .reg .b32 tmp; mov.b64 {tmp, %r270}, %rd81; }
	xor.b32  	%r271, %r166, %r270;
	mul.lo.s32 	%r272, %r271, 16777619;
	xor.b32  	%r273, %r269, %r263;
	mul.lo.s32 	%r274, %r273, 16777619;
	and.b32  	%r275, %r249, 65535;
	shr.u32 	%r276, %r249, 16;
	mad.lo.s32 	%r277, %r275, 36969, %r276;
	and.b32  	%r278, %r252, 65535;
	shr.u32 	%r279, %r252, 16;
	mad.lo.s32 	%r280, %r278, 18000, %r279;
	shl.b32 	%r281, %r277, 16;
	add.s32 	%r282, %r281, %r280;
	shl.b32 	%r283, %r260, 17;
	xor.b32  	%r284, %r283, %r260;
	shr.u32 	%r285, %r284, 13;
	xor.b32  	%r286, %r285, %r284;
	shl.b32 	%r287, %r286, 5;
	xor.b32  	%r288, %r287, %r286;
	mad.lo.s32 	%r289, %r33, -1585994261, 1374748746;
	xor.b32  	%r290, %r282, %r289;
	add.s32 	%r291, %r288, %r290;
	xor.b32  	%r292, %r272, %r291;
	mul.lo.s32 	%r293, %r292, 16777619;
	rem.u32 	%r294, %r293, %r34;
	mul.wide.u32 	%rd113, %r294, 8;
	add.s64 	%rd84, %rd101, %rd113;
	// begin inline asm
	ld.global.nc.u64 %rd83, [%rd84];
	// end inline asm
	cvt.u32.u64 	%r295, %rd83;
	xor.b32  	%r296, %r189, %r295;
	mul.lo.s32 	%r297, %r296, 16777619;
	{ .reg .b32 tmp; mov.b64 {tmp, %r298}, %rd83; }
	xor.b32  	%r299, %r192, %r298;
	mul.lo.s32 	%r300, %r299, 16777619;
	and.b32  	%r301, %r277, 65535;
	shr.u32 	%r302, %r277, 16;
	mad.lo.s32 	%r303, %r301, 36969, %r302;
	and.b32  	%r304, %r280, 65535;
	shr.u32 	%r305, %r280, 16;
	mad.lo.s32 	%r306, %r304, 18000, %r305;
	shl.b32 	%r307, %r303, 16;
	add.s32 	%r308, %r307, %r306;
	shl.b32 	%r309, %r288, 17;
	xor.b32  	%r310, %r309, %r288;
	shr.u32 	%r311, %r310, 13;
	xor.b32  	%r312, %r311, %r310;
	shl.b32 	%r313, %r312, 5;
	xor.b32  	%r314, %r313, %r312;
	mad.lo.s32 	%r315, %r33, 103271471, -614607927;
	xor.b32  	%r316, %r308, %r315;
	add.s32 	%r317, %r314, %r316;
	xor.b32  	%r318, %r297, %r317;
	mul.lo.s32 	%r319, %r318, 16777619;
	rem.u32 	%r320, %r319, %r34;
	mul.wide.u32 	%rd114, %r320, 8;
	add.s64 	%rd86, %rd101, %rd114;
	// begin inline asm
	ld.global.nc.u64 %rd85, [%rd86];
	// end inline asm
	cvt.u32.u64 	%r321, %rd85;
	xor.b32  	%r322, %r215, %r321;
	mul.lo.s32 	%r323, %r322, 16777619;
	{ .reg .b32 tmp; mov.b64 {tmp, %r324}, %rd85; }
	xor.b32  	%r325, %r218, %r324;
	mul.lo.s32 	%r326, %r325, 16777619;
	and.b32  	%r327, %r303, 65535;
	shr.u32 	%r328, %r303, 16;
	mad.lo.s32 	%r329, %r327, 36969, %r328;
	and.b32  	%r330, %r306, 65535;
	shr.u32 	%r331, %r306, 16;
	mad.lo.s32 	%r332, %r330, 18000, %r331;
	shl.b32 	%r333, %r329, 16;
	add.s32 	%r334, %r333, %r332;
	shl.b32 	%r335, %r314, 17;
	xor.b32  	%r336, %r335, %r314;
	shr.u32 	%r337, %r336, 13;
	xor.b32  	%r338, %r337, %r336;
	shl.b32 	%r339, %r338, 5;
	xor.b32  	%r340, %r339, %r338;
	mad.lo.s32 	%r341, %r33, -1083448157, 1103078268;
	xor.b32  	%r342, %r334, %r341;
	add.s32 	%r343, %r340, %r342;
	xor.b32  	%r344, %r300, %r343;
	mul.lo.s32 	%r345, %r344, 16777619;
	rem.u32 	%r346, %r345, %r34;
	mul.wide.u32 	%rd115, %r346, 8;
	add.s64 	%rd88, %rd101, %rd115;
	// begin inline asm
	ld.global.nc.u64 %rd87, [%rd88];
	// end inline asm
	cvt.u32.u64 	%r347, %rd87;
	xor.b32  	%r348, %r241, %r347;
	mul.lo.s32 	%r349, %r348, 16777619;
	{ .reg .b32 tmp; mov.b64 {tmp, %r350}, %rd87; }
	xor.b32  	%r351, %r246, %r350;
	mul.lo.s32 	%r352, %r351, 16777619;
	and.b32  	%r353, %r329, 65535;
	shr.u32 	%r354, %r329, 16;
	mad.lo.s32 	%r355, %r353, 36969, %r354;
	and.b32  	%r356, %r332, 65535;
	shr.u32 	%r357, %r332, 16;
	mad.lo.s32 	%r358, %r356, 18000, %r357;
	shl.b32 	%r359, %r355, 16;
	add.s32 	%r360, %r359, %r358;
	shl.b32 	%r361, %r340, 17;
	xor.b32  	%r362, %r361, %r340;
	shr.u32 	%r363, %r362, 13;
	xor.b32  	%r364, %r363, %r362;
	shl.b32 	%r365, %r364, 5;
	xor.b32  	%r366, %r365, %r364;
	mad.lo.s32 	%r367, %r33, -1465557625, 89263315;
	xor.b32  	%r368, %r360, %r367;
	add.s32 	%r369, %r366, %r368;
	xor.b32  	%r370, %r323, %r369;
	mul.lo.s32 	%r371, %r370, 16777619;
	rem.u32 	%r372, %r371, %r34;
	mul.wide.u32 	%rd116, %r372, 8;
	add.s64 	%rd90, %rd101, %rd116;
	// begin inline asm
	ld.global.nc.u64 %rd89, [%rd90];
	// end inline asm
	cvt.u32.u64 	%r373, %rd89;
	xor.b32  	%r374, %r274, %r373;
	mul.lo.s32 	%r2, %r374, 16777619;
	{ .reg .b32 tmp; mov.b64 {tmp, %r375}, %rd89; }
	xor.b32  	%r376, %r293, %r375;
	mul.lo.s32 	%r3, %r376, 16777619;
	and.b32  	%r377, %r355, 65535;
	shr.u32 	%r378, %r355, 16;
	mad.lo.s32 	%r379, %r377, 36969, %r378;
	and.b32  	%r380, %r358, 65535;
	shr.u32 	%r381, %r358, 16;
	mad.lo.s32 	%r382, %r380, 18000, %r381;
	shl.b32 	%r383, %r379, 16;
	add.s32 	%r384, %r383, %r382;
	shl.b32 	%r385, %r366, 17;
	xor.b32  	%r386, %r385, %r366;
	shr.u32 	%r387, %r386, 13;
	xor.b32  	%r388, %r387, %r386;
	shl.b32 	%r389, %r388, 5;
	xor.b32  	%r390, %r389, %r388;
	mad.lo.s32 	%r391, %r33, -810368997, 2051068542;
	xor.b32  	%r392, %r384, %r391;
	add.s32 	%r393, %r390, %r392;
	xor.b32  	%r394, %r326, %r393;
	mul.lo.s32 	%r395, %r394, 16777619;
	rem.u32 	%r396, %r395, %r34;
	mul.wide.u32 	%rd117, %r396, 8;
	add.s64 	%rd92, %rd101, %rd117;
	// begin inline asm
	ld.global.nc.u64 %rd91, [%rd92];
	// end inline asm
	cvt.u32.u64 	%r397, %rd91;
	xor.b32  	%r398, %r319, %r397;
	mul.lo.s32 	%r4, %r398, 16777619;
	{ .reg .b32 tmp; mov.b64 {tmp, %r399}, %rd91; }
	xor.b32  	%r400, %r345, %r399;
	mul.lo.s32 	%r5, %r400, 16777619;
	and.b32  	%r401, %r379, 65535;
	shr.u32 	%r402, %r379, 16;
	mad.lo.s32 	%r403, %r401, 36969, %r402;
	and.b32  	%r404, %r382, 65535;
	shr.u32 	%r405, %r382, 16;
	mad.lo.s32 	%r406, %r404, 18000, %r405;
	shl.b32 	%r407, %r403, 16;
	add.s32 	%r408, %r407, %r406;
	shl.b32 	%r409, %r390, 17;
	xor.b32  	%r410, %r409, %r390;
	shr.u32 	%r411, %r410, 13;
	xor.b32  	%r412, %r411, %r410;
	shl.b32 	%r413, %r412, 5;
	xor.b32  	%r414, %r413, %r412;
	mad.lo.s32 	%r415, %r33, 637547679, 53070701;
	xor.b32  	%r416, %r408, %r415;
	add.s32 	%r417, %r414, %r416;
	xor.b32  	%r418, %r349, %r417;
	mul.lo.s32 	%r419, %r418, 16777619;
	rem.u32 	%r420, %r419, %r34;
	mul.wide.u32 	%rd118, %r420, 8;
	add.s64 	%rd94, %rd101, %rd118;
	// begin inline asm
	ld.global.nc.u64 %rd93, [%rd94];
	// end inline asm
	cvt.u32.u64 	%r421, %rd93;
	xor.b32  	%r422, %r371, %r421;
	mul.lo.s32 	%r6, %r422, 16777619;
	{ .reg .b32 tmp; mov.b64 {tmp, %r423}, %rd93; }
	xor.b32  	%r424, %r395, %r423;
	mul.lo.s32 	%r7, %r424, 16777619;
	and.b32  	%r425, %r406, 65535;
	shr.u32 	%r426, %r406, 16;
	mad.lo.s32 	%r427, %r425, 18000, %r426;
	mul.lo.s32 	%r428, %r403, -1872166911;
	and.b32  	%r429, %r428, -65536;
	add.s32 	%r430, %r429, %r427;
	shl.b32 	%r431, %r414, 17;
	xor.b32  	%r432, %r431, %r414;
	shr.u32 	%r433, %r432, 13;
	xor.b32  	%r434, %r433, %r432;
	shl.b32 	%r435, %r434, 5;
	xor.b32  	%r436, %r435, %r434;
	mad.lo.s32 	%r437, %r33, -1519045037, 1934378448;
	xor.b32  	%r438, %r430, %r437;
	add.s32 	%r439, %r436, %r438;
	xor.b32  	%r440, %r352, %r439;
	mul.lo.s32 	%r441, %r440, 16777619;
	rem.u32 	%r442, %r441, %r34;
	mul.wide.u32 	%rd119, %r442, 8;
	add.s64 	%rd96, %rd101, %rd119;
	// begin inline asm
	ld.global.nc.u64 %rd95, [%rd96];
	// end inline asm
	cvt.u32.u64 	%r443, %rd95;
	xor.b32  	%r444, %r419, %r443;
	mul.lo.s32 	%r8, %r444, 16777619;
	{ .reg .b32 tmp; mov.b64 {tmp, %r445}, %rd95; }
	xor.b32  	%r446, %r352, %r445;
	mul.lo.s32 	%r447, %r446, 16777619;
	xor.b32  	%r448, %r447, %r439;
	mul.lo.s32 	%r9, %r448, 16777619;
	shr.u32 	%r449, %r20, 24;
	cvt.u64.u32 	%rd120, %r449;
	shr.u32 	%r450, %r22, 24;
	cvt.u64.u32 	%rd121, %r450;
	shr.u32 	%r451, %r24, 24;
	cvt.u64.u32 	%rd122, %r451;
	shr.u32 	%r452, %r26, 24;
	cvt.u64.u32 	%rd123, %r452;
	shr.u32 	%r453, %r3, 24;
	cvt.u64.u32 	%rd124, %r453;
	shr.u32 	%r454, %r5, 24;
	cvt.u64.u32 	%rd125, %r454;
	shr.u32 	%r455, %r7, 24;
	cvt.u64.u32 	%rd126, %r455;
	shr.u32 	%r456, %r9, 24;
	cvt.u64.u32 	%rd127, %r456;
	cvt.u64.u32 	%rd128, %r19;
	cvt.u64.u32 	%rd129, %r20;
	shl.b64 	%rd130, %rd129, 32;
	and.b64  	%rd131, %rd130, 72057589742960640;
	shl.b64 	%rd132, %rd120, 56;
	or.b64  	%rd133, %rd131, %rd128;
	or.b64  	%rd346, %rd133, %rd132;
	cvt.u64.u32 	%rd134, %r21;
	cvt.u64.u32 	%rd135, %r22;
	shl.b64 	%rd136, %rd135, 32;
	and.b64  	%rd137, %rd136, 72057589742960640;
	shl.b64 	%rd138, %rd121, 56;
	or.b64  	%rd139, %rd137, %rd134;
	or.b64  	%rd347, %rd139, %rd138;
	cvt.u64.u32 	%rd140, %r23;
	cvt.u64.u32 	%rd141, %r24;
	shl.b64 	%rd142, %rd141, 32;
	and.b64  	%rd143, %rd142, 72057589742960640;
	shl.b64 	%rd144, %rd122, 56;
	or.b64  	%rd145, %rd143, %rd140;
	or.b64  	%rd348, %rd145, %rd144;
	cvt.u64.u32 	%rd146, %r25;
	cvt.u64.u32 	%rd147, %r26;
	shl.b64 	%rd148, %rd147, 32;
	and.b64  	%rd149, %rd148, 72057589742960640;
	shl.b64 	%rd150, %rd123, 56;
	or.b64  	%rd151, %rd149, %rd146;
	or.b64  	%rd349, %rd151, %rd150;
	cvt.u64.u32 	%rd152, %r2;
	cvt.u64.u32 	%rd153, %r3;
	shl.b64 	%rd154, %rd153, 32;
	and.b64  	%rd155, %rd154, 1095216660480;
	or.b64  	%rd156, %rd155, %rd152;
	and.b64  	%rd157, %rd154, 280375465082880;
	or.b64  	%rd158, %rd156, %rd157;
	and.b64  	%rd159, %rd154, 71776119061217280;
	shl.b64 	%rd160, %rd124, 56;
	or.b64  	%rd161, %rd158, %rd159;
	or.b64  	%rd350, %rd161, %rd160;
	cvt.u64.u32 	%rd162, %r4;
	cvt.u64.u32 	%rd163, %r5;
	shl.b64 	%rd164, %rd163, 32;
	and.b64  	%rd165, %rd164, 1095216660480;
	or.b64  	%rd166, %rd165, %rd162;
	and.b64  	%rd167, %rd164, 280375465082880;
	or.b64  	%rd168, %rd166, %rd167;
	and.b64  	%rd169, %rd164, 71776119061217280;
	shl.b64 	%rd170, %rd125, 56;
	or.b64  	%rd171, %rd168, %rd169;
	or.b64  	%rd351, %rd171, %rd170;
	cvt.u64.u32 	%rd172, %r6;
	cvt.u64.u32 	%rd173, %r7;
	shl.b64 	%rd174, %rd173, 32;
	and.b64  	%rd175, %rd174, 1095216660480;
	or.b64  	%rd176, %rd175, %rd172;
	and.b64  	%rd177, %rd174, 280375465082880;
	or.b64  	%rd178, %rd176, %rd177;
	and.b64  	%rd179, %rd174, 71776119061217280;
	shl.b64 	%rd180, %rd126, 56;
	or.b64  	%rd181, %rd178, %rd179;
	or.b64  	%rd352, %rd181, %rd180;
	cvt.u64.u32 	%rd182, %r8;
	cvt.u64.u32 	%rd183, %r9;
	shl.b64 	%rd184, %rd183, 32;
	and.b64  	%rd185, %rd184, 1095216660480;
	or.b64  	%rd186, %rd185, %rd182;
	and.b64  	%rd187, %rd184, 280375465082880;
	or.b64  	%rd188, %rd186, %rd187;
	and.b64  	%rd189, %rd184, 71776119061217280;
	shl.b64 	%rd190, %rd127, 56;
	or.b64  	%rd191, %rd188, %rd189;
	or.b64  	%rd353, %rd191, %rd190;
	mov.b32 	%r581, 0;
	mov.b64 	%rd362, -9223372036854775808;
	mov.b64 	%rd355, 0;
	mov.b64 	%rd354, 1;
	mov.u64 	%rd345, keccak_round_constants;
	mov.u64 	%rd356, %rd355;
	mov.u64 	%rd357, %rd355;
	mov.u64 	%rd358, %rd355;
	mov.u64 	%rd359, %rd355;
	mov.u64 	%rd360, %rd355;
	mov.u64 	%rd361, %rd355;
	mov.u64 	%rd363, %rd355;
	mov.u64 	%rd364, %rd355;
	mov.u64 	%rd365, %rd355;
	mov.u64 	%rd366, %rd355;
	mov.u64 	%rd367, %rd355;
	mov.u64 	%rd368, %rd355;
	mov.u64 	%rd369, %rd355;
	mov.u64 	%rd370, %rd355;
$L__BB0_1:
	xor.b64  	%rd192, %rd351, %rd346;
	xor.b64  	%rd193, %rd192, %rd356;
	xor.b64  	%rd194, %rd193, %rd361;
	xor.b64  	%rd195, %rd194, %rd366;
	xor.b64  	%rd196, %rd352, %rd347;
	xor.b64  	%rd197, %rd196, %rd357;
	xor.b64  	%rd198, %rd197, %rd362;
	xor.b64  	%rd199, %rd198, %rd367;
	xor.b64  	%rd200, %rd353, %rd348;
	xor.b64  	%rd201, %rd200, %rd358;
	xor.b64  	%rd202, %rd201, %rd363;
	xor.b64  	%rd203, %rd202, %rd368;
	xor.b64  	%rd204, %rd354, %rd349;
	xor.b64  	%rd205, %rd204, %rd359;
	xor.b64  	%rd206, %rd205, %rd364;
	xor.b64  	%rd207, %rd206, %rd369;
	xor.b64  	%rd208, %rd355, %rd350;
	xor.b64  	%rd209, %rd208, %rd360;
	xor.b64  	%rd210, %rd209, %rd365;
	xor.b64  	%rd211, %rd210, %rd370;
	mov.b64 	{%r457, %r458}, %rd199;
	shf.l.wrap.b32 	%r459, %r457, %r458, 1;
	shf.l.wrap.b32 	%r460, %r458, %r457, 1;
	mov.b64 	%rd212, {%r460, %r459};
	xor.b64  	%rd213, %rd212, %rd211;
	mov.b64 	{%r461, %r462}, %rd203;
	shf.l.wrap.b32 	%r463, %r461, %r462, 1;
	shf.l.wrap.b32 	%r464, %r462, %r461, 1;
	mov.b64 	%rd214, {%r464, %r463};
	xor.b64  	%rd215, %rd214, %rd195;
	mov.b64 	{%r465, %r466}, %rd207;
	shf.l.wrap.b32 	%r467, %r465, %r466, 1;
	shf.l.wrap.b32 	%r468, %r466, %r465, 1;
	mov.b64 	%rd216, {%r468, %r467};
	xor.b64  	%rd217, %rd216, %rd199;
	mov.b64 	{%r469, %r470}, %rd211;
	shf.l.wrap.b32 	%r471, %r469, %r470, 1;
	shf.l.wrap.b32 	%r472, %r470, %r469, 1;
	mov.b64 	%rd218, {%r472, %r471};
	xor.b64  	%rd219, %rd218, %rd203;
	mov.b64 	{%r473, %r474}, %rd195;
	shf.l.wrap.b32 	%r475, %r473, %r474, 1;
	shf.l.wrap.b32 	%r476, %r474, %r473, 1;
	mov.b64 	%rd220, {%r476, %r475};
	xor.b64  	%rd221, %rd220, %rd207;
	xor.b64  	%rd222, %rd346, %rd213;
	xor.b64  	%rd223, %rd347, %rd215;
	xor.b64  	%rd224, %rd348, %rd217;
	xor.b64  	%rd225, %rd349, %rd219;
	xor.b64  	%rd226, %rd350, %rd221;
	xor.b64  	%rd227, %rd351, %rd213;
	xor.b64  	%rd228, %rd352, %rd215;
	xor.b64  	%rd229, %rd353, %rd217;
	xor.b64  	%rd230, %rd354, %rd219;
	xor.b64  	%rd231, %rd355, %rd221;
	xor.b64  	%rd232, %rd356, %rd213;
	xor.b64  	%rd233, %rd357, %rd215;
	xor.b64  	%rd234, %rd358, %rd217;
	xor.b64  	%rd235, %rd359, %rd219;
	xor.b64  	%rd236, %rd360, %rd221;
	xor.b64  	%rd237, %rd361, %rd213;
	xor.b64  	%rd238, %rd362, %rd215;
	xor.b64  	%rd239, %rd363, %rd217;
	xor.b64  	%rd240, %rd364, %rd219;
	xor.b64  	%rd241, %rd365, %rd221;
	xor.b64  	%rd242, %rd366, %rd213;
	xor.b64  	%rd243, %rd367, %rd215;
	xor.b64  	%rd244, %rd368, %rd217;
	xor.b64  	%rd245, %rd369, %rd219;
	xor.b64  	%rd246, %rd370, %rd221;
	mov.b64 	{%r477, %r478}, %rd223;
	shf.l.wrap.b32 	%r479, %r477, %r478, 1;
	shf.l.wrap.b32 	%r480, %r478, %r477, 1;
	mov.b64 	%rd247, {%r480, %r479};
	mov.b64 	{%r481, %r482}, %rd224;
	shf.l.wrap.b32 	%r483, %r482, %r481, 30;
	shf.l.wrap.b32 	%r484, %r481, %r482, 30;
	mov.b64 	%rd248, {%r484, %r483};
	mov.b64 	{%r485, %r486}, %rd225;
	shf.l.wrap.b32 	%r487, %r485, %r486, 28;
	shf.l.wrap.b32 	%r488, %r486, %r485, 28;
	mov.b64 	%rd249, {%r488, %r487};
	mov.b64 	{%r489, %r490}, %rd226;
	shf.l.wrap.b32 	%r491, %r489, %r490, 27;
	shf.l.wrap.b32 	%r492, %r490, %r489, 27;
	mov.b64 	%rd250, {%r492, %r491};
	mov.b64 	{%r493, %r494}, %rd227;
	shf.l.wrap.b32 	%r495, %r494, %r493, 4;
	shf.l.wrap.b32 	%r496, %r493, %r494, 4;
	mov.b64 	%rd251, {%r496, %r495};
	mov.b64 	{%r497, %r498}, %rd228;
	shf.l.wrap.b32 	%r499, %r498, %r497, 12;
	shf.l.wrap.b32 	%r500, %r497, %r498, 12;
	mov.b64 	%rd252, {%r500, %r499};
	mov.b64 	{%r501, %r502}, %rd229;
	shf.l.wrap.b32 	%r503, %r501, %r502, 6;
	shf.l.wrap.b32 	%r504, %r502, %r501, 6;
	mov.b64 	%rd253, {%r504, %r503};
	mov.b64 	{%r505, %r506}, %rd230;
	shf.l.wrap.b32 	%r507, %r506, %r505, 23;
	shf.l.wrap.b32 	%r508, %r505, %r506, 23;
	mov.b64 	%rd254, {%r508, %r507};
	mov.b64 	{%r509, %r510}, %rd231;
	shf.l.wrap.b32 	%r511, %r509, %r510, 20;
	shf.l.wrap.b32 	%r512, %r510, %r509, 20;
	mov.b64 	%rd255, {%r512, %r511};
	mov.b64 	{%r513, %r514}, %rd232;
	shf.l.wrap.b32 	%r515, %r513, %r514, 3;
	shf.l.wrap.b32 	%r516, %r514, %r513, 3;
	mov.b64 	%rd256, {%r516, %r515};
	mov.b64 	{%r517, %r518}, %rd233;
	shf.l.wrap.b32 	%r519, %r517, %r518, 10;
	shf.l.wrap.b32 	%r520, %r518, %r517, 10;
	mov.b64 	%rd257, {%r520, %r519};
	mov.b64 	{%r521, %r522}, %rd234;
	shf.l.wrap.b32 	%r523, %r522, %r521, 11;
	shf.l.wrap.b32 	%r524, %r521, %r522, 11;
	mov.b64 	%rd258, {%r524, %r523};
	mov.b64 	{%r525, %r526}, %rd235;
	shf.l.wrap.b32 	%r527, %r525, %r526, 25;
	shf.l.wrap.b32 	%r528, %r526, %r525, 25;
	mov.b64 	%rd259, {%r528, %r527};
	mov.b64 	{%r529, %r530}, %rd236;
	shf.l.wrap.b32 	%r531, %r530, %r529, 7;
	shf.l.wrap.b32 	%r532, %r529, %r530, 7;
	mov.b64 	%rd260, {%r532, %r531};
	mov.b64 	{%r533, %r534}, %rd237;
	shf.l.wrap.b32 	%r535, %r534, %r533, 9;
	shf.l.wrap.b32 	%r536, %r533, %r534, 9;
	mov.b64 	%rd261, {%r536, %r535};
	mov.b64 	{%r537, %r538}, %rd238;
	shf.l.wrap.b32 	%r539, %r538, %r537, 13;
	shf.l.wrap.b32 	%r540, %r537, %r538, 13;
	mov.b64 	%rd262, {%r540, %r539};
	mov.b64 	{%r541, %r542}, %rd239;
	shf.l.wrap.b32 	%r543, %r541, %r542, 15;
	shf.l.wrap.b32 	%r544, %r542, %r541, 15;
	mov.b64 	%rd263, {%r544, %r543};
	mov.b64 	{%r545, %r546}, %rd240;
	shf.l.wrap.b32 	%r547, %r545, %r546, 21;
	shf.l.wrap.b32 	%r548, %r546, %r545, 21;
	mov.b64 	%rd264, {%r548, %r547};
	mov.b64 	{%r549, %r550}, %rd241;
	shf.l.wrap.b32 	%r551, %r549, %r550, 8;
	shf.l.wrap.b32 	%r552, %r550, %r549, 8;
	mov.b64 	%rd265, {%r552, %r551};
	mov.b64 	{%r553, %r554}, %rd242;
	shf.l.wrap.b32 	%r555, %r553, %r554, 18;
	shf.l.wrap.b32 	%r556, %r554, %r553, 18;
	mov.b64 	%rd266, {%r556, %r555};
	mov.b64 	{%r557, %r558}, %rd243;
	shf.l.wrap.b32 	%r559, %r557, %r558, 2;
	shf.l.wrap.b32 	%r560, %r558, %r557, 2;
	mov.b64 	%rd267, {%r560, %r559};
	mov.b64 	{%r561, %r562}, %rd244;
	shf.l.wrap.b32 	%r563, %r562, %r561, 29;
	shf.l.wrap.b32 	%r564, %r561, %r562, 29;
	mov.b64 	%rd268, {%r564, %r563};
	mov.b64 	{%r565, %r566}, %rd245;
	shf.l.wrap.b32 	%r567, %r566, %r565, 24;
	shf.l.wrap.b32 	%r568, %r565, %r566, 24;
	mov.b64 	%rd269, {%r568, %r567};
	mov.b64 	{%r569, %r570}, %rd246;
	shf.l.wrap.b32 	%r571, %r569, %r570, 14;
	shf.l.wrap.b32 	%r572, %r570, %r569, 14;
	mov.b64 	%rd270, {%r572, %r571};
	not.b64 	%rd271, %rd270;
	and.b64  	%rd272, %rd264, %rd271;
	not.b64 	%rd273, %rd264;
	and.b64  	%rd274, %rd252, %rd273;
	xor.b64  	%rd347, %rd274, %rd270;
	not.b64 	%rd275, %rd252;
	and.b64  	%rd276, %rd258, %rd275;
	xor.b64  	%rd348, %rd276, %rd264;
	not.b64 	%rd277, %rd258;
	and.b64  	%rd278, %rd222, %rd277;
	xor.b64  	%rd349, %rd278, %rd252;
	not.b64 	%rd279, %rd222;
	and.b64  	%rd280, %rd270, %rd279;
	xor.b64  	%rd350, %rd280, %rd258;
	not.b64 	%rd281, %rd269;
	and.b64  	%rd282, %rd248, %rd281;
	xor.b64  	%rd351, %rd282, %rd253;
	not.b64 	%rd283, %rd248;
	and.b64  	%rd284, %rd255, %rd283;
	xor.b64  	%rd352, %rd284, %rd269;
	not.b64 	%rd285, %rd255;
	and.b64  	%rd286, %rd268, %rd285;
	xor.b64  	%rd353, %rd286, %rd248;
	not.b64 	%rd287, %rd268;
	and.b64  	%rd288, %rd253, %rd287;
	xor.b64  	%rd354, %rd288, %rd255;
	not.b64 	%rd289, %rd253;
	and.b64  	%rd290, %rd269, %rd289;
	xor.b64  	%rd355, %rd290, %rd268;
	not.b64 	%rd291, %rd249;
	and.b64  	%rd292, %rd263, %rd291;
	xor.b64  	%rd356, %rd292, %rd247;
	not.b64 	%rd293, %rd263;
	and.b64  	%rd294, %rd262, %rd293;
	xor.b64  	%rd357, %rd294, %rd249;
	not.b64 	%rd295, %rd262;
	and.b64  	%rd296, %rd266, %rd295;
	xor.b64  	%rd358, %rd296, %rd263;
	not.b64 	%rd297, %rd266;
	and.b64  	%rd298, %rd247, %rd297;
	xor.b64  	%rd359, %rd298, %rd262;
	not.b64 	%rd299, %rd247;
	and.b64  	%rd300, %rd249, %rd299;
	xor.b64  	%rd360, %rd300, %rd266;
	not.b64 	%rd301, %rd254;
	and.b64  	%rd302, %rd250, %rd301;
	xor.b64  	%rd361, %rd302, %rd259;
	not.b64 	%rd303, %rd250;
	and.b64  	%rd304, %rd251, %rd303;
	xor.b64  	%rd362, %rd304, %rd254;
	not.b64 	%rd305, %rd251;
	and.b64  	%rd306, %rd261, %rd305;
	xor.b64  	%rd363, %rd306, %rd250;
	not.b64 	%rd307, %rd261;
	and.b64  	%rd308, %rd259, %rd307;
	xor.b64  	%rd364, %rd308, %rd251;
	not.b64 	%rd309, %rd259;
	and.b64  	%rd310, %rd254, %rd309;
	xor.b64  	%rd365, %rd310, %rd261;
	not.b64 	%rd311, %rd256;
	and.b64  	%rd312, %rd267, %rd311;
	xor.b64  	%rd366, %rd312, %rd265;
	not.b64 	%rd313, %rd267;
	and.b64  	%rd314, %rd260, %rd313;
	xor.b64  	%rd367, %rd314, %rd256;
	not.b64 	%rd315, %rd260;
	and.b64  	%rd316, %rd257, %rd315;
	xor.b64  	%rd368, %rd316, %rd267;
	not.b64 	%rd317, %rd257;
	and.b64  	%rd318, %rd265, %rd317;
	xor.b64  	%rd369, %rd318, %rd260;
	not.b64 	%rd319, %rd265;
	and.b64  	%rd320, %rd256, %rd319;
	xor.b64  	%rd370, %rd320, %rd257;
	ld.const.u64 	%rd321, [%rd345];
	xor.b64  	%rd322, %rd272, %rd321;
	xor.b64  	%rd346, %rd322, %rd222;
	add.s32 	%r581, %r581, 1;
	add.s64 	%rd345, %rd345, 8;
	setp.ne.s32 	%p1, %r581, 24;
	@%p1 bra 	$L__BB0_1;
	ld.param.u64 	%rd343, [_Z20kawpow_search_kernelPKmPKhS2_mjP17kawpow_solution_t_param_2];
	cvta.to.global.u64 	%rd323, %rd343;
	{ .reg .b32 tmp; mov.b64 {%r573, tmp}, %rd349; }
	prmt.b32 	%r574, %r573, 0, 291;
	{ .reg .b32 tmp; mov.b64 {tmp, %r575}, %rd349; }
	prmt.b32 	%r576, %r575, 0, 291;
	mov.b64 	%rd61, {%r576, %r574};
	ld.global.nc.u8 	%rs1, [%rd323+31];
	cvt.u64.u8 	%rd324, %rs1;
	ld.global.nc.u8 	%rs2, [%rd323+30];
	cvt.u32.u8 	%r577, %rs2;
	mul.wide.u32 	%rd325, %r577, 256;
	or.b64  	%rd326, %rd325, %rd324;
	ld.global.nc.u8 	%rs3, [%rd323+29];
	cvt.u32.u8 	%r578, %rs3;
	mul.wide.u32 	%rd327, %r578, 65536;
	or.b64  	%rd328, %rd327, %rd326;
	ld.global.nc.u8 	%rs4, [%rd323+28];
	cvt.u32.u8 	%r579, %rs4;
	mul.wide.u32 	%rd329, %r579, 16777216;
	or.b64  	%rd330, %rd329, %rd328;
	ld.global.nc.u8 	%rs5, [%rd323+27];
	cvt.u64.u8 	%rd331, %rs5;
	shl.b64 	%rd332, %rd331, 32;
	or.b64  	%rd333, %rd332, %rd330;
	ld.global.nc.u8 	%rs6, [%rd323+26];
	cvt.u64.u8 	%rd334, %rs6;
	shl.b64 	%rd335, %rd334, 40;
	or.b64  	%rd336, %rd335, %rd333;
	ld.global.nc.u8 	%rs7, [%rd323+25];
	cvt.u64.u8 	%rd337, %rs7;
	shl.b64 	%rd338, %rd337, 48;
	or.b64  	%rd339, %rd338, %rd336;
	ld.global.nc.u8 	%rs8, [%rd323+24];
	cvt.u64.u8 	%rd340, %rs8;
	shl.b64 	%rd341, %rd340, 56;
	or.b64  	%rd342, %rd341, %rd339;
	setp.ge.u64 	%p2, %rd61, %rd342;
	@%p2 bra 	$L__BB0_5;
	ld.param.u64 	%rd344, [_Z20kawpow_search_kernelPKmPKhS2_mjP17kawpow_solution_t_param_5];
	cvta.to.global.u64 	%rd62, %rd344;
	atom.global.exch.b32 	%r580, [%rd62], %r1;
	setp.ne.s32 	%p3, %r580, -1;
	@%p3 bra 	$L__BB0_5;
	st.global.u32 	[%rd62+4], %r2;
	st.global.u32 	[%rd62+8], %r3;
	st.global.u32 	[%rd62+12], %r4;
	st.global.u32 	[%rd62+16], %r5;
	st.global.u32 	[%rd62+20], %r6;
	st.global.u32 	[%rd62+24], %r7;
	st.global.u32 	[%rd62+28], %r8;
	st.global.u32 	[%rd62+32], %r9;
	st.global.u64 	[%rd62+40], %rd61;
$L__BB0_5:
	ret;

}


// ===== COMPILED SASS (sm_100) =====

	.target	sm_100

	.elftype	@"ET_EXEC"


//--------------------- .note.nv.tkinfo           --------------------------
	.section	.note.nv.tkinfo,"",@"SHT_NOTE"
	.sectionflags	@"SHF_NOTE_NV_TKINFO"
	.tkinfo
        /*0018*/ 	.word	0x00000002
        /*0030*/ 	.string	""
        /*0030*/ 	.string	"ptxas"
        /*0030*/ 	.string	"Cuda compilation tools, release 13.0, V13.0.88"
        /*0030*/ 	.string	"Build cuda_13.0.r13.0/compiler.36424714_0"
        /*0030*/ 	.string	"-arch sm_100 -m 64 "



//--------------------- .note.nv.cuinfo           --------------------------
	.section	.note.nv.cuinfo,"",@"SHT_NOTE"
	.sectionflags	@"SHF_NOTE_NV_CUINFO"
        /*0018*/ 	.short	0x0002
        /*001a*/ 	.short	0x0064
        /*001c*/ 	.short	0x0082
	.zero		2


//--------------------- .nv.info                  --------------------------
	.section	.nv.info,"",@"SHT_CUDA_INFO"
	.align	4


	//----- nvinfo : EIATTR_REGCOUNT
	.align		4
        /*0000*/ 	.byte	0x04, 0x2f
        /*0002*/ 	.short	(.L_2 - .L_1)
	.align		4
.L_1:
        /*0004*/ 	.word	index@(_Z20kawpow_search_kernelPKmPKhS2_mjP17kawpow_solution_t)
        /*0008*/ 	.word	0x00000050


	//----- nvinfo : EIATTR_FRAME_SIZE
	.align		4
.L_2:
        /*000c*/ 	.byte	0x04, 0x11
        /*000e*/ 	.short	(.L_4 - .L_3)
	.align		4
.L_3:
        /*0010*/ 	.word	index@(_Z20kawpow_search_kernelPKmPKhS2_mjP17kawpow_solution_t)
        /*0014*/ 	.word	0x00000000


	//----- nvinfo : EIATTR_MIN_STACK_SIZE
	.align		4
.L_4:
        /*0018*/ 	.byte	0x04, 0x12
        /*001a*/ 	.short	(.L_6 - .L_5)
	.align		4
.L_5:
        /*001c*/ 	.word	index@(_Z20kawpow_search_kernelPKmPKhS2_mjP17kawpow_solution_t)
        /*0020*/ 	.word	0x00000000
.L_6:


//--------------------- .nv.compat                --------------------------
	.section	.nv.compat,"",@"SHT_CUDA_COMPAT_INFO"
	.align	4
        /*0000*/ 	.byte	0x02, 0x09, 0x00, 0x00, 0x02, 0x02, 0x01, 0x00, 0x02, 0x05, 0x05, 0x00, 0x03, 0x07, 0x01, 0x01
        /*0010*/ 	.byte	0x02, 0x03, 0x00, 0x00, 0x02, 0x06, 0x01, 0x00, 0x04, 0x0b, 0x08, 0x00, 0x09, 0x00, 0x00, 0x00
        /*0020*/ 	.byte	0x00, 0x00, 0x00, 0x00


//--------------------- .nv.info._Z20kawpow_search_kernelPKmPKhS2_mjP17kawpow_solution_t --------------------------
	.section	.nv.info._Z20kawpow_search_kernelPKmPKhS2_mjP17kawpow_solution_t,"",@"SHT_CUDA_INFO"
	.sectionflags	@""
	.align	4


	//----- nvinfo : EIATTR_CUDA_API_VERSION
	.align		4
        /*0000*/ 	.byte	0x04, 0x37
        /*0002*/ 	.short	(.L_8 - .L_7)
.L_7:
        /*0004*/ 	.word	0x00000082


	//----- nvinfo : EIATTR_KPARAM_INFO
	.align		4
.L_8:
        /*0008*/ 	.byte	0x04, 0x17
        /*000a*/ 	.short	(.L_10 - .L_9)
.L_9:
        /*000c*/ 	.word	0x00000000
        /*0010*/ 	.short	0x0005
        /*0012*/ 	.short	0x0028
        /*0014*/ 	.byte	0x00, 0xf5, 0x21, 0x00


	//----- nvinfo : EIATTR_KPARAM_INFO
	.align		4
.L_10:
        /*0018*/ 	.byte	0x04, 0x17
        /*001a*/ 	.short	(.L_12 - .L_11)
.L_11:
        /*001c*/ 	.word	0x00000000
        /*0020*/ 	.short	0x0004
        /*0022*/ 	.short	0x0020
        /*0024*/ 	.byte	0x00, 0xf0, 0x11, 0x00


	//----- nvinfo : EIATTR_KPARAM_INFO
	.align		4
.L_12:
        /*0028*/ 	.byte	0x04, 0x17
        /*002a*/ 	.short	(.L_14 - .L_13)
.L_13:
        /*002c*/ 	.word	0x00000000
        /*0030*/ 	.short	0x0003
        /*0032*/ 	.short	0x0018
        /*0034*/ 	.byte	0x00, 0xf0, 0x21, 0x00


	//----- nvinfo : EIATTR_KPARAM_INFO
	.align		4
.L_14:
        /*0038*/ 	.byte	0x04, 0x17
        /*003a*/ 	.short	(.L_16 - .L_15)
.L_15:
        /*003c*/ 	.word	0x00000000
        /*0040*/ 	.short	0x0002
        /*0042*/ 	.short	0x0010
        /*0044*/ 	.byte	0x00, 0xf5, 0x21, 0x00


	//----- nvinfo : EIATTR_KPARAM_INFO
	.align		4
.L_16:
        /*0048*/ 	.byte	0x04, 0x17
        /*004a*/ 	.short	(.L_18 - .L_17)
.L_17:
        /*004c*/ 	.word	0x00000000
        /*0050*/ 	.short	0x0001
        /*0052*/ 	.short	0x0008
        /*0054*/ 	.byte	0x00, 0xf5, 0x21, 0x00


	//----- nvinfo : EIATTR_KPARAM_INFO
	.align		4
.L_18:
        /*0058*/ 	.byte	0x04, 0x17
        /*005a*/ 	.short	(.L_20 - .L_19)
.L_19:
        /*005c*/ 	.word	0x00000000
        /*0060*/ 	.short	0x0000
        /*0062*/ 	.short	0x0000
        /*0064*/ 	.byte	0x00, 0xf5, 0x21, 0x00


	//----- nvinfo : EIATTR_SPARSE_MMA_MASK
	.align		4
.L_20:
        /*0068*/ 	.byte	0x03, 0x50
        /*006a*/ 	.short	0x0000


	//----- nvinfo : EIATTR_MAXREG_COUNT
	.align		4
        /*006c*/ 	.byte	0x03, 0x1b
        /*006e*/ 	.short	0x00ff


	//----- nvinfo : EIATTR_MERCURY_ISA_VERSION
	.align		4
        /*0070*/ 	.byte	0x03, 0x5f
        /*0072*/ 	.short	0x0101


	//----- nvinfo : EIATTR_VRC_CTA_INIT_COUNT
	.align		4
        /*0074*/ 	.byte	0x02, 0x4a
	.zero		1
	.zero		1


	//----- nvinfo : EIATTR_EXIT_INSTR_OFFSETS
	.align		4
        /*0078*/ 	.byte	0x04, 0x1c
        /*007a*/ 	.short	(.L_22 - .L_21)


	//   ....[0]....
.L_21:
        /*007c*/ 	.word	0x000035a0


	//   ....[1]....
        /*0080*/ 	.word	0x000035e0


	//   ....[2]....
        /*0084*/ 	.word	0x00003680


	//----- nvinfo : EIATTR_CBANK_PARAM_SIZE
	.align		4
.L_22:
        /*0088*/ 	.byte	0x03, 0x19
        /*008a*/ 	.short	0x0030


	//----- nvinfo : EIATTR_PARAM_CBANK
	.align		4
        /*008c*/ 	.byte	0x04, 0x0a
        /*008e*/ 	.short	(.L_24 - .L_23)
	.align		4
.L_23:
        /*0090*/ 	.word	index@(.nv.constant0._Z20kawpow_search_kernelPKmPKhS2_mjP17kawpow_solution_t)
        /*0094*/ 	.short	0x0380
        /*0096*/ 	.short	0x0030


	//----- nvinfo : EIATTR_SW_WAR
	.align		4
.L_24:
        /*0098*/ 	.byte	0x04, 0x36
        /*009a*/ 	.short	(.L_26 - .L_25)
.L_25:
        /*009c*/ 	.word	0x00000008
.L_26:


//--------------------- .nv.callgraph             --------------------------
	.section	.nv.callgraph,"",@"SHT_CUDA_CALLGRAPH"
	.align	4
	.sectionentsize	8
	.align		4
        /*0000*/ 	.word	0x00000000
	.align		4
        /*0004*/ 	.word	0xffffffff
	.align		4
        /*0008*/ 	.word	0x00000000
	.align		4
        /*000c*/ 	.word	0xfffffffe
	.align		4
        /*0010*/ 	.word	0x00000000
	.align		4
        /*0014*/ 	.word	0xfffffffd
	.align		4
        /*0018*/ 	.word	0x00000000
	.align		4
        /*001c*/ 	.word	0xfffffffc


//--------------------- .nv.constant3             --------------------------
	.section	.nv.constant3,"a",@progbits
	.align	8
.nv.constant3:
	.type		keccak_round_constants,@object
	.size		keccak_round_constants,(.L_0 - keccak_round_constants)
keccak_round_constants:
        /*0000*/ 	.byte	0x01, 0x00, 0x00, 0x00, 0x00, 0x00, 0x00, 0x00, 0x82, 0x80, 0x00, 0x00, 0x00, 0x00, 0x00, 0x00
        /* <DEDUP_REMOVED lines=11> */
.L_0:


//--------------------- .text._Z20kawpow_search_kernelPKmPKhS2_mjP17kawpow_solution_t --------------------------
	.section	.text._Z20kawpow_search_kernelPKmPKhS2_mjP17kawpow_solution_t,"ax",@progbits
	.align	128
        .global         _Z20kawpow_search_kernelPKmPKhS2_mjP17kawpow_solution_t
        .type           _Z20kawpow_search_kernelPKmPKhS2_mjP17kawpow_solution_t,@function
        .size           _Z20kawpow_search_kernelPKmPKhS2_mjP17kawpow_solution_t,(.L_x_2 - _Z20kawpow_search_kernelPKmPKhS2_mjP17kawpow_solution_t)
        .other          _Z20kawpow_search_kernelPKmPKhS2_mjP17kawpow_solution_t,@"STO_CUDA_ENTRY STV_DEFAULT"
_Z20kawpow_search_kernelPKmPKhS2_mjP17kawpow_solution_t:
.text._Z20kawpow_search_kernelPKmPKhS2_mjP17kawpow_solution_t:
[----:B------:R-:W-:Y:S08]  /*0000*/  LDC R1, c[0x0][0x37c] ;  /* 0x0000df00ff017b82 */ /* 0x000ff00000000800 */
[----:B------:R-:W0:Y:S01]  /*0010*/  LDC.64 R6, c[0x0][0x388] ;  /* 0x0000e200ff067b82 */ /* 0x000e220000000a00 */
[----:B------:R-:W0:Y:S01]  /*0020*/  LDCU.64 UR8, c[0x0][0x358] ;  /* 0x00006b00ff0877ac */ /* 0x000e220008000a00 */
[----:B------:R-:W1:Y:S01]  /*0030*/  S2R R3, SR_TID.X ;  /* 0x0000000000037919 */ /* 0x000e620000002100 */
[----:B------:R-:W2:Y:S05]  /*0040*/  LDCU UR6, c[0x0][0x398] ;  /* 0x00007300ff0677ac */ /* 0x000eaa0008000800 */
[----:B------:R-:W1:Y:S01]  /*0050*/  S2UR UR5, SR_CTAID.X ;  /* 0x00000000000579c3 */ /* 0x000e620000002500 */
[----:B------:R-:W3:Y:S01]  /*0060*/  LDCU UR4, c[0x0][0x3a0] ;  /* 0x00007400ff0477ac */ /* 0x000ee20008000800 */
[----:B0-----:R-:W4:Y:S06]  /*0070*/  LDG.E.CONSTANT R9, desc[UR8][R6.64] ;  /* 0x0000000806097981 */ /* 0x001f2c000c1e9900 */
[----:B------:R-:W1:Y:S01]  /*0080*/  LDC R8, c[0x0][0x360] ;  /* 0x0000d800ff087b82 */ /* 0x000e620000000800 */
[----:B------:R-:W-:Y:S01]  /*0090*/  IMAD.MOV.U32 R12, RZ, RZ, -0x31574649 ;  /* 0xcea8b9b7ff0c7424 */ /* 0x000fe200078e00ff */
[----:B---3--:R-:W-:Y:S01]  /*00a0*/  USHF.R.U32.HI UR4, URZ, 0x3, UR4 ;  /* 0x00000003ff047899 */ /* 0x008fe20008011604 */
[----:B------:R-:W-:Y:S01]  /*00b0*/  IMAD.MOV.U32 R20, RZ, RZ, -0x37bdfd75 ;  /* 0xc842028bff147424 */ /* 0x000fe200078e00ff */
[----:B------:R-:W3:Y:S01]  /*00c0*/  LDG.E.CONSTANT R21, desc[UR8][R6.64+0x8] ;  /* 0x0000080806157981 */ /* 0x000ee2000c1e9900 */
[----:B------:R-:W-:-:S03]  /*00d0*/  IMAD.MOV.U32 R24, RZ, RZ, -0x4677e7b1 ;  /* 0xb988184fff187424 */ /* 0x000fc600078e00ff */
[----:B------:R-:W5:Y:S03]  /*00e0*/  LDG.E.CONSTANT R47, desc[UR8][R6.64+0x10] ;  /* 0x00001008062f7981 */ /* 0x000f66000c1e9900 */
[----:B------:R-:W0:Y:S01]  /*00f0*/  I2F.U32.RP R4, UR4 ;  /* 0x0000000400047d06 */ /* 0x000e220008209000 */
[----:B------:R-:W-:Y:S01]  /*0100*/  IMAD.MOV.U32 R38, RZ, RZ, 0x25088a97 ;  /* 0x25088a97ff267424 */ /* 0x000fe200078e00ff */
[----:B------:R-:W5:Y:S04]  /*0110*/  LDG.E.CONSTANT R69, desc[UR8][R6.64+0xc] ;  /* 0x00000c0806457981 */ /* 0x000f68000c1e9900 */
[----:B------:R-:W5:Y:S04]  /*0120*/  LDG.E.CONSTANT R61, desc[UR8][R6.64+0x14] ;  /* 0x00001408063d7981 */ /* 0x000f68000c1e9900 */
[----:B------:R-:W5:Y:S01]  /*0130*/  LDG.E.CONSTANT R66, desc[UR8][R6.64+0x1c] ;  /* 0x00001c0806427981 */ /* 0x000f62000c1e9900 */
[----:B-1----:R-:W-:-:S03]  /*0140*/  IMAD R8, R8, UR5, R3 ;  /* 0x0000000508087c24 */ /* 0x002fc6000f8e0203 */
[----:B------:R1:W5:Y:S01]  /*0150*/  LDG.E.CONSTANT R72, desc[UR8][R6.64+0x18] ;  /* 0x0000180806487981 */ /* 0x000362000c1e9900 */
[----:B0-----:R-:W0:Y:S01]  /*0160*/  MUFU.RCP R4, R4 ;  /* 0x0000000400047308 */ /* 0x001e220000001000 */
[----:B--2---:R-:W-:-:S05]  /*0170*/  VIADD R8, R8, UR6 ;  /* 0x0000000608087c36 */ /* 0x004fca0008000000 */
[----:B------:R-:W-:-:S05]  /*0180*/  LOP3.LUT R0, R8, 0x811c9dc5, RZ, 0x3c, !PT ;  /* 0x811c9dc508007812 */ /* 0x000fca00078e3cff */
[----:B------:R-:W-:-:S05]  /*0190*/  IMAD R3, R0, 0x1000193, RZ ;  /* 0x0100019300037824 */ /* 0x000fca00078e02ff */
[C---:B------:R-:W-:Y:S01]  /*01a0*/  LOP3.LUT R0, R3.reuse, R8, RZ, 0x3c, !PT ;  /* 0x0000000803007212 */ /* 0x040fe200078e3cff */
[----:B0-----:R-:W-:Y:S01]  /*01b0*/  VIADD R10, R4, 0xffffffe ;  /* 0x0ffffffe040a7836 */ /* 0x001fe20000000000 */
[----:B------:R-:W-:Y:S01]  /*01c0*/  LOP3.LUT R2, R3, 0xffff, RZ, 0xc0, !PT ;  /* 0x0000ffff03027812 */ /* 0x000fe200078ec0ff */
[----:B------:R-:W-:Y:S01]  /*01d0*/  IMAD R4, RZ, RZ, -UR4 ;  /* 0x80000004ff047e24 */ /* 0x000fe2000f8e02ff */
[----:B------:R-:W-:Y:S01]  /*01e0*/  SHF.R.U32.HI R3, RZ, 0x10, R3 ;  /* 0x00000010ff037819 */ /* 0x000fe20000011603 */
[----:B------:R-:W-:-:S04]  /*01f0*/  IMAD R5, R0, 0x1000193, RZ ;  /* 0x0100019300057824 */ /* 0x000fc800078e02ff */
[----:B------:R-:W-:Y:S01]  /*0200*/  IMAD R11, R2, 0x9069, R3 ;  /* 0x00009069020b7824 */ /* 0x000fe200078e0203 */
[----:B------:R-:W-:-:S05]  /*0210*/  LOP3.LUT R0, R5, R8, RZ, 0x3c, !PT ;  /* 0x0000000805007212 */ /* 0x000fca00078e3cff */
[C---:B------:R-:W-:Y:S02]  /*0220*/  IMAD R15, R0.reuse, 0x1000193, RZ ;  /* 0x01000193000f7824 */ /* 0x040fe400078e02ff */
[----:B------:R-:W-:-:S05]  /*0230*/  IMAD R0, R0, 0x3260000, RZ ;  /* 0x0326000000007824 */ /* 0x000fca00078e02ff */
[----:B------:R-:W-:Y:S02]  /*0240*/  LOP3.LUT R2, R0, R15, RZ, 0x3c, !PT ;  /* 0x0000000f00027212 */ /* 0x000fe400078e3cff */
[----:B------:R-:W-:Y:S02]  /*0250*/  LOP3.LUT R0, R5, 0xffff, RZ, 0xc0, !PT ;  /* 0x0000ffff05007812 */ /* 0x000fe400078ec0ff */
[----:B------:R-:W-:Y:S02]  /*0260*/  SHF.R.U32.HI R5, RZ, 0x10, R5 ;  /* 0x00000010ff057819 */ /* 0x000fe40000011605 */
[----:B------:R-:W-:Y:S02]  /*0270*/  SHF.R.U32.HI R3, RZ, 0xd, R2 ;  /* 0x0000000dff037819 */ /* 0x000fe40000011602 */
[----:B------:R-:W-:Y:S01]  /*0280*/  LOP3.LUT R15, R15, R8, RZ, 0x3c, !PT ;  /* 0x000000080f0f7212 */ /* 0x000fe200078e3cff */
[----:B------:R-:W-:Y:S01]  /*0290*/  IMAD R14, R0, 0x4650, R5 ;  /* 0x00004650000e7824 */ /* 0x000fe200078e0205 */
[----:B------:R-:W-:-:S02]  /*02a0*/  LOP3.LUT R2, R3, R2, RZ, 0x3c, !PT ;  /* 0x0000000203027212 */ /* 0x000fc400078e3cff */
[----:B------:R0:W2:Y:S01]  /*02b0*/  F2I.FTZ.U32.TRUNC.NTZ R3, R10 ;  /* 0x0000000a00037305 */ /* 0x0000a2000021f000 */
[----:B------:R-:W-:Y:S01]  /*02c0*/  IMAD R13, R15, R12, 0x12d687 ;  /* 0x0012d6870f0d7424 */ /* 0x000fe200078e020c */
[----:B------:R-:W-:Y:S01]  /*02d0*/  LOP3.LUT R12, RZ, UR4, RZ, 0x33, !PT ;  /* 0x00000004ff0c7c12 */ /* 0x000fe2000f8e33ff */
[----:B------:R-:W-:Y:S02]  /*02e0*/  IMAD R0, R11, 0x10000, R14 ;  /* 0x000100000b007824 */ /* 0x000fe400078e020e */
[----:B------:R-:W-:-:S03]  /*02f0*/  IMAD.SHL.U32 R5, R2, 0x20, RZ ;  /* 0x0000002002057824 */ /* 0x000fc600078e00ff */
[----:B------:R-:W-:Y:S01]  /*0300*/  LOP3.LUT R13, R0, R13, RZ, 0x3c, !PT ;  /* 0x0000000d000d7212 */ /* 0x000fe200078e3cff */
[----:B0-----:R-:W3:Y:S01]  /*0310*/  LDG.E.CONSTANT R10, desc[UR8][R6.64+0x4] ;  /* 0x00000408060a7981 */ /* 0x001ee2000c1e9900 */
[----:B------:R-:W-:Y:S01]  /*0320*/  LOP3.LUT R16, R5, R2, RZ, 0x3c, !PT ;  /* 0x0000000205107212 */ /* 0x000fe200078e3cff */
[----:B------:R-:W-:-:S04]  /*0330*/  IMAD.MOV.U32 R2, RZ, RZ, R4 ;  /* 0x000000ffff027224 */ /* 0x000fc800078e0004 */
[----:B------:R-:W-:Y:S02]  /*0340*/  IMAD.IADD R0, R16, 0x1, R13 ;  /* 0x0000000110007824 */ /* 0x000fe400078e020d */
[----:B--2---:R-:W-:Y:S02]  /*0350*/  IMAD R13, R2, R3, RZ ;  /* 0x00000003020d7224 */ /* 0x004fe400078e02ff */
[----:B------:R-:W-:-:S04]  /*0360*/  IMAD.MOV.U32 R2, RZ, RZ, RZ ;  /* 0x000000ffff027224 */ /* 0x000fc800078e00ff */
[----:B------:R-:W-:Y:S01]  /*0370*/  IMAD.HI.U32 R13, R3, R13, R2 ;  /* 0x0000000d030d7227 */ /* 0x000fe200078e0002 */
[----:B----4-:R-:W-:-:S05]  /*0380*/  LOP3.LUT R4, R9, R0, RZ, 0x3c, !PT ;  /* 0x0000000009047212 */ /* 0x010fca00078e3cff */
[----:B------:R-:W-:-:S04]  /*0390*/  IMAD R4, R4, 0x1000193, RZ ;  /* 0x0100019304047824 */ /* 0x000fc800078e02ff */
[----:B------:R-:W-:-:S04]  /*03a0*/  IMAD.HI.U32 R2, R13, R4, RZ ;  /* 0x000000040d027227 */ /* 0x000fc800078e00ff */
[----:B------:R-:W-:Y:S02]  /*03b0*/  IMAD.MOV R5, RZ, RZ, -R2 ;  /* 0x000000ffff057224 */ /* 0x000fe400078e0a02 */
[----:B------:R-:W0:Y:S02]  /*03c0*/  LDC.64 R2, c[0x0][0x380] ;  /* 0x0000e000ff027b82 */ /* 0x000e240000000a00 */
[----:B------:R-:W-:-:S05]  /*03d0*/  IMAD R5, R5, UR4, R4 ;  /* 0x0000000405057c24 */ /* 0x000fca000f8e0204 */
[----:B------:R-:W-:-:S13]  /*03e0*/  ISETP.GE.U32.AND P0, PT, R5, UR4, PT ;  /* 0x0000000405007c0c */ /* 0x000fda000bf06070 */
[----:B------:R-:W-:Y:S01]  /*03f0*/  @P0 VIADD R5, R5, -UR4 ;  /* 0x8000000405050c36 */ /* 0x000fe20008000000 */
[----:B------:R-:W-:-:S04]  /*0400*/  ISETP.NE.U32.AND P0, PT, RZ, UR4, PT ;  /* 0x00000004ff007c0c */ /* 0x000fc8000bf05070 */
[----:B------:R-:W-:-:S13]  /*0410*/  ISETP.GE.U32.AND P1, PT, R5, UR4, PT ;  /* 0x0000000405007c0c */ /* 0x000fda000bf26070 */
[----:B------:R-:W-:-:S05]  /*0420*/  @P1 VIADD R5, R5, -UR4 ;  /* 0x8000000405051c36 */ /* 0x000fca0008000000 */
[----:B------:R-:W-:-:S05]  /*0430*/  SEL R5, R12, R5, !P0 ;  /* 0x000000050c057207 */ /* 0x000fca0004000000 */
[----:B0-----:R-:W-:-:S06]  /*0440*/  IMAD.WIDE.U32 R4, R5, 0x8, R2 ;  /* 0x0000000805047825 */ /* 0x001fcc00078e0002 */
[----:B------:R-:W3:Y:S01]  /*0450*/  LDG.E.64.CONSTANT R4, desc[UR8][R4.64] ;  /* 0x0000000804047981 */ /* 0x000ee2000c1e9b00 */
[----:B------:R-:W-:Y:S01]  /*0460*/  IMAD.SHL.U32 R19, R16, 0x20000, RZ ;  /* 0x0002000010137824 */ /* 0x000fe200078e00ff */
[----:B------:R-:W-:Y:S02]  /*0470*/  LOP3.LUT R17, R11, 0xffff, RZ, 0xc0, !PT ;  /* 0x0000ffff0b117812 */ /* 0x000fe400078ec0ff */
[----:B------:R-:W-:Y:S02]  /*0480*/  SHF.R.U32.HI R18, RZ, 0x10, R11 ;  /* 0x00000010ff127819 */ /* 0x000fe4000001160b */
[----:B------:R-:W-:Y:S02]  /*0490*/  LOP3.LUT R19, R19, R16, RZ, 0x3c, !PT ;  /* 0x0000001013137212 */ /* 0x000fe400078e3cff */
[----:B------:R-:W-:Y:S01]  /*04a0*/  LOP3.LUT R11, R14, 0xffff, RZ, 0xc0, !PT ;  /* 0x0000ffff0e0b7812 */ /* 0x000fe200078ec0ff */
[----:B------:R-:W-:Y:S01]  /*04b0*/  IMAD R17, R17, 0x9069, R18 ;  /* 0x0000906911117824 */ /* 0x000fe200078e0212 */
[----:B------:R-:W-:-:S02]  /*04c0*/  SHF.R.U32.HI R14, RZ, 0x10, R14 ;  /* 0x00000010ff0e7819 */ /* 0x000fc4000001160e */
[----:B------:R-:W-:-:S03]  /*04d0*/  SHF.R.U32.HI R18, RZ, 0xd, R19 ;  /* 0x0000000dff127819 */ /* 0x000fc60000011613 */
[----:B------:R-:W-:Y:S01]  /*04e0*/  IMAD R16, R11, 0x4650, R14 ;  /* 0x000046500b107824 */ /* 0x000fe200078e020e */
[----:B------:R-:W-:Y:S01]  /*04f0*/  LOP3.LUT R18, R18, R19, RZ, 0x3c, !PT ;  /* 0x0000001312127212 */ /* 0x000fe200078e3cff */
[----:B------:R-:W-:Y:S02]  /*0500*/  IMAD R14, R15, R20, -0x256b845e ;  /* 0xda947ba20f0e7424 */ /* 0x000fe400078e0214 */
[----:B------:R-:W-:Y:S02]  /*0510*/  IMAD R11, R17, 0x10000, R16 ;  /* 0x00010000110b7824 */ /* 0x000fe400078e0210 */
[----:B------:R-:W-:-:S03]  /*0520*/  IMAD.SHL.U32 R19, R18, 0x20, RZ ;  /* 0x0000002012137824 */ /* 0x000fc600078e00ff */
[----:B------:R-:W-:Y:S02]  /*0530*/  LOP3.LUT R14, R11, R14, RZ, 0x3c, !PT ;  /* 0x0000000e0b0e7212 */ /* 0x000fe400078e3cff */
[----:B------:R-:W-:-:S05]  /*0540*/  LOP3.LUT R19, R19, R18, RZ, 0x3c, !PT ;  /* 0x0000001213137212 */ /* 0x000fca00078e3cff */
[----:B------:R-:W-:Y:S01]  /*0550*/  IMAD.IADD R14, R19, 0x1, R14 ;  /* 0x00000001130e7824 */ /* 0x000fe200078e020e */
[----:B---3--:R-:W-:-:S05]  /*0560*/  LOP3.LUT R5, R10, R5, RZ, 0x3c, !PT ;  /* 0x000000050a057212 */ /* 0x008fca00078e3cff */
[----:B------:R-:W-:-:S05]  /*0570*/  IMAD R5, R5, 0x1000193, RZ ;  /* 0x0100019305057824 */ /* 0x000fca00078e02ff */
[----:B------:R-:W-:-:S05]  /*0580*/  LOP3.LUT R14, R5, R14, RZ, 0x3c, !PT ;  /* 0x0000000e050e7212 */ /* 0x000fca00078e3cff */
[----:B------:R-:W-:-:S04]  /*0590*/  IMAD R14, R14, 0x1000193, RZ ;  /* 0x010001930e0e7824 */ /* 0x000fc800078e02ff */
[----:B------:R-:W-:-:S04]  /*05a0*/  IMAD.HI.U32 R5, R13, R14, RZ ;  /* 0x0000000e0d057227 */ /* 0x000fc800078e00ff */
[----:B------:R-:W-:-:S04]  /*05b0*/  IMAD.MOV R5, RZ, RZ, -R5 ;  /* 0x000000ffff057224 */ /* 0x000fc800078e0a05 */
[----:B------:R-:W-:-:S05]  /*05c0*/  IMAD R5, R5, UR4, R14 ;  /* 0x0000000405057c24 */ /* 0x000fca000f8e020e */
[----:B------:R-:W-:-:S13]  /*05d0*/  ISETP.GE.U32.AND P1, PT, R5, UR4, PT ;  /* 0x0000000405007c0c */ /* 0x000fda000bf26070 */
[----:B------:R-:W-:-:S05]  /*05e0*/  @P1 VIADD R5, R5, -UR4 ;  /* 0x8000000405051c36 */ /* 0x000fca0008000000 */
[----:B------:R-:W-:-:S13]  /*05f0*/  ISETP.GE.U32.AND P1, PT, R5, UR4, PT ;  /* 0x0000000405007c0c */ /* 0x000fda000bf26070 */
[----:B------:R-:W-:-:S05]  /*0600*/  @P1 VIADD R5, R5, -UR4 ;  /* 0x8000000405051c36 */ /* 0x000fca0008000000 */
[----:B------:R-:W-:-:S05]  /*0610*/  SEL R23, R12, R5, !P0 ;  /* 0x000000050c177207 */ /* 0x000fca0004000000 */
[----:B------:R-:W-:-:S06]  /*0620*/  IMAD.WIDE.U32 R22, R23, 0x8, R2 ;  /* 0x0000000817167825 */ /* 0x000fcc00078e0002 */
[----:B------:R-:W2:Y:S01]  /*0630*/  LDG.E.64.CONSTANT R22, desc[UR8][R22.64] ;  /* 0x0000000816167981 */ /* 0x000ea2000c1e9b00 */
        /* <DEDUP_REMOVED lines=10> */
[----:B------:R-:W-:Y:S02]  /*06e0*/  IMAD R19, R15, R24, 0xee31141 ;  /* 0x0ee311410f137424 */ /* 0x000fe400078e0218 */
[----:B------:R-:W-:Y:S02]  /*06f0*/  IMAD R16, R18, 0x10000, R11 ;  /* 0x0001000012107824 */ /* 0x000fe400078e020b */
[----:B------:R-:W-:-:S03]  /*0700*/  IMAD.SHL.U32 R17, R20, 0x20, RZ ;  /* 0x0000002014117824 */ /* 0x000fc600078e00ff */
[----:B------:R-:W-:Y:S02]  /*0710*/  LOP3.LUT R16, R16, R19, RZ, 0x3c, !PT ;  /* 0x0000001310107212 */ /* 0x000fe400078e3cff */
[----:B------:R-:W-:-:S05]  /*0720*/  LOP3.LUT R19, R17, R20, RZ, 0x3c, !PT ;  /* 0x0000001411137212 */ /* 0x000fca00078e3cff */
[----:B------:R-:W-:Y:S01]  /*0730*/  IMAD.IADD R16, R19, 0x1, R16 ;  /* 0x0000000113107824 */ /* 0x000fe200078e0210 */
[----:B--2---:R-:W-:-:S05]  /*0740*/  LOP3.LUT R5, R21, R22, RZ, 0x3c, !PT ;  /* 0x0000001615057212 */ /* 0x004fca00078e3cff */
        /* <DEDUP_REMOVED lines=12> */
[----:B------:R-:W5:Y:S01]  /*0810*/  LDG.E.64.CONSTANT R16, desc[UR8][R16.64] ;  /* 0x0000000810107981 */ /* 0x000f62000c1e9b00 */
[----:B------:R-:W-:-:S05]  /*0820*/  IMAD.SHL.U32 R22, R19, 0x20000, RZ ;  /* 0x0002000013167824 */ /* 0x000fca00078e00ff */
[----:B------:R-:W-:-:S04]  /*0830*/  LOP3.LUT R22, R22, R19, RZ, 0x3c, !PT ;  /* 0x0000001316167212 */ /* 0x000fc800078e3cff */
[----:B------:R-:W-:-:S04]  /*0840*/  SHF.R.U32.HI R5, RZ, 0xd, R22 ;  /* 0x0000000dff057819 */ /* 0x000fc80000011616 */
[----:B------:R-:W-:Y:S02]  /*0850*/  LOP3.LUT R5, R5, R22, RZ, 0x3c, !PT ;  /* 0x0000001605057212 */ /* 0x000fe400078e3cff */
[----:B------:R-:W-:-:S03]  /*0860*/  LOP3.LUT R29, R18, 0xffff, RZ, 0xc0, !PT ;  /* 0x0000ffff121d7812 */ /* 0x000fc600078ec0ff */
[----:B------:R-:W-:Y:S01]  /*0870*/  IMAD.SHL.U32 R28, R5, 0x20, RZ ;  /* 0x00000020051c7824 */ /* 0x000fe200078e00ff */
[----:B------:R-:W-:Y:S02]  /*0880*/  SHF.R.U32.HI R18, RZ, 0x10, R18 ;  /* 0x00000010ff127819 */ /* 0x000fe40000011612 */
[----:B------:R-:W-:Y:S02]  /*0890*/  LOP3.LUT R30, R11, 0xffff, RZ, 0xc0, !PT ;  /* 0x0000ffff0b1e7812 */ /* 0x000fe400078ec0ff */
[----:B------:R-:W-:Y:S02]  /*08a0*/  SHF.R.U32.HI R11, RZ, 0x10, R11 ;  /* 0x00000010ff0b7819 */ /* 0x000fe4000001160b */
[----:B------:R-:W-:Y:S01]  /*08b0*/  LOP3.LUT R28, R28, R5, RZ, 0x3c, !PT ;  /* 0x000000051c1c7212 */ /* 0x000fe200078e3cff */
[----:B------:R-:W-:Y:S02]  /*08c0*/  IMAD R29, R29, 0x9069, R18 ;  /* 0x000090691d1d7824 */ /* 0x000fe400078e0212 */
[----:B------:R-:W-:-:S02]  /*08d0*/  IMAD R30, R30, 0x4650, R11 ;  /* 0x000046501e1e7824 */ /* 0x000fc400078e020b */
[----:B------:R-:W-:Y:S01]  /*08e0*/  IMAD.SHL.U32 R11, R28, 0x20000, RZ ;  /* 0x000200001c0b7824 */ /* 0x000fe200078e00ff */
[----:B------:R-:W-:Y:S02]  /*08f0*/  LOP3.LUT R5, R29, 0xffff, RZ, 0xc0, !PT ;  /* 0x0000ffff1d057812 */ /* 0x000fe400078ec0ff */
[----:B------:R-:W-:Y:S02]  /*0900*/  SHF.R.U32.HI R18, RZ, 0x10, R29 ;  /* 0x00000010ff127819 */ /* 0x000fe4000001161d */
[----:B------:R-:W-:Y:S02]  /*0910*/  LOP3.LUT R24, R11, R28, RZ, 0x3c, !PT ;  /* 0x0000001c0b187212 */ /* 0x000fe400078e3cff */
[----:B------:R-:W-:Y:S01]  /*0920*/  LOP3.LUT R19, R30, 0xffff, RZ, 0xc0, !PT ;  /* 0x0000ffff1e137812 */ /* 0x000fe200078ec0ff */
[----:B------:R-:W-:Y:S01]  /*0930*/  IMAD R11, R5, 0x9069, R18 ;  /* 0x00009069050b7824 */ /* 0x000fe200078e0212 */
[----:B------:R-:W-:Y:S02]  /*0940*/  SHF.R.U32.HI R22, RZ, 0x10, R30 ;  /* 0x00000010ff167819 */ /* 0x000fe4000001161e */
[----:B------:R-:W-:Y:S01]  /*0950*/  SHF.R.U32.HI R5, RZ, 0xd, R24 ;  /* 0x0000000dff057819 */ /* 0x000fe20000011618 */
[----:B------:R-:W-:-:S02]  /*0960*/  IMAD.MOV.U32 R18, RZ, RZ, 0x71284ea7 ;  /* 0x71284ea7ff127424 */ /* 0x000fc400078e00ff */
[----:B------:R-:W-:Y:S01]  /*0970*/  IMAD R22, R19, 0x4650, R22 ;  /* 0x0000465013167824 */ /* 0x000fe200078e0216 */
[----:B------:R-:W-:Y:S01]  /*0980*/  LOP3.LUT R24, R5, R24, RZ, 0x3c, !PT ;  /* 0x0000001805187212 */ /* 0x000fe200078e3cff */
[----:B------:R-:W-:Y:S02]  /*0990*/  IMAD R25, R15, R18, -0xec1caf5 ;  /* 0xf13e350b0f197424 */ /* 0x000fe400078e0212 */
[----:B------:R-:W-:Y:S02]  /*09a0*/  IMAD R18, R11, 0x10000, R22 ;  /* 0x000100000b127824 */ /* 0x000fe400078e0216 */
[----:B------:R-:W-:-:S03]  /*09b0*/  IMAD.SHL.U32 R19, R24, 0x20, RZ ;  /* 0x0000002018137824 */ /* 0x000fc600078e00ff */
[----:B------:R-:W-:Y:S02]  /*09c0*/  LOP3.LUT R25, R18, R25, RZ, 0x3c, !PT ;  /* 0x0000001912197212 */ /* 0x000fe400078e3cff */
[----:B------:R-:W-:Y:S02]  /*09d0*/  LOP3.LUT R24, R19, R24, RZ, 0x3c, !PT ;  /* 0x0000001813187212 */ /* 0x000fe400078e3cff */
[----:B-----5:R-:W-:-:S03]  /*09e0*/  LOP3.LUT R5, R47, R16, RZ, 0x3c, !PT ;  /* 0x000000102f057212 */ /* 0x020fc600078e3cff */
[----:B------:R-:W-:Y:S02]  /*09f0*/  IMAD.IADD R16, R24, 0x1, R25 ;  /* 0x0000000118107824 */ /* 0x000fe400078e0219 */
        /* <DEDUP_REMOVED lines=13> */
[----:B------:R-:W-:-:S05]  /*0ad0*/  IMAD.SHL.U32 R5, R24, 0x20000, RZ ;  /* 0x0002000018057824 */ /* 0x000fca00078e00ff */
[----:B------:R-:W-:-:S04]  /*0ae0*/  LOP3.LUT R5, R5, R24, RZ, 0x3c, !PT ;  /* 0x0000001805057212 */ /* 0x000fc800078e3cff */
[----:B------:R-:W-:-:S04]  /*0af0*/  SHF.R.U32.HI R24, RZ, 0xd, R5 ;  /* 0x0000000dff187819 */ /* 0x000fc80000011605 */
[----:B------:R-:W-:-:S05]  /*0b00*/  LOP3.LUT R24, R24, R5, RZ, 0x3c, !PT ;  /* 0x0000000518187212 */ /* 0x000fca00078e3cff */
[----:B------:R-:W-:-:S05]  /*0b10*/  IMAD.SHL.U32 R31, R24, 0x20, RZ ;  /* 0x00000020181f7824 */ /* 0x000fca00078e00ff */
[----:B------:R-:W-:-:S05]  /*0b20*/  LOP3.LUT R31, R31, R24, RZ, 0x3c, !PT ;  /* 0x000000181f1f7212 */ /* 0x000fca00078e3cff */
        /* <DEDUP_REMOVED lines=15> */
[----:B------:R-:W-:-:S03]  /*0c20*/  LOP3.LUT R11, R5, R22, RZ, 0x3c, !PT ;  /* 0x00000016050b7212 */ /* 0x000fc600078e3cff */
[----:B------:R-:W-:Y:S01]  /*0c30*/  IMAD R25, R25, 0x9069, R24 ;  /* 0x0000906919197824 */ /* 0x000fe200078e0218 */
[----:B------:R-:W-:Y:S02]  /*0c40*/  SHF.R.U32.HI R24, RZ, 0xd, R11 ;  /* 0x0000000dff187819 */ /* 0x000fe4000001160b */
[----:B------:R-:W-:Y:S02]  /*0c50*/  LOP3.LUT R26, R33, 0xffff, RZ, 0xc0, !PT ;  /* 0x0000ffff211a7812 */ /* 0x000fe400078ec0ff */
[----:B------:R-:W-:Y:S02]  /*0c60*/  LOP3.LUT R11, R24, R11, RZ, 0x3c, !PT ;  /* 0x0000000b180b7212 */ /* 0x000fe400078e3cff */
[----:B------:R-:W-:Y:S02]  /*0c70*/  SHF.R.U32.HI R5, RZ, 0x10, R33 ;  /* 0x00000010ff057819 */ /* 0x000fe40000011621 */
[----:B------:R-:W-:Y:S01]  /*0c80*/  LOP3.LUT R27, R25, 0xffff, RZ, 0xc0, !PT ;  /* 0x0000ffff191b7812 */ /* 0x000fe200078ec0ff */
[----:B------:R-:W-:Y:S01]  /*0c90*/  IMAD.SHL.U32 R36, R11, 0x20, RZ ;  /* 0x000000200b247824 */ /* 0x000fe200078e00ff */
[----:B------:R-:W-:Y:S01]  /*0ca0*/  SHF.R.U32.HI R24, RZ, 0x10, R25 ;  /* 0x00000010ff187819 */ /* 0x000fe20000011619 */
[----:B------:R-:W-:-:S04]  /*0cb0*/  IMAD R26, R26, 0x4650, R5 ;  /* 0x000046501a1a7824 */ /* 0x000fc800078e0205 */
[----:B------:R-:W-:Y:S01]  /*0cc0*/  IMAD R27, R27, 0x9069, R24 ;  /* 0x000090691b1b7824 */ /* 0x000fe200078e0218 */
[----:B------:R-:W-:Y:S02]  /*0cd0*/  LOP3.LUT R24, R36, R11, RZ, 0x3c, !PT ;  /* 0x0000000b24187212 */ /* 0x000fe400078e3cff */
[----:B------:R-:W-:Y:S02]  /*0ce0*/  LOP3.LUT R34, R26, 0xffff, RZ, 0xc0, !PT ;  /* 0x0000ffff1a227812 */ /* 0x000fe400078ec0ff */
[----:B------:R-:W-:Y:S02]  /*0cf0*/  SHF.R.U32.HI R5, RZ, 0x10, R26 ;  /* 0x00000010ff057819 */ /* 0x000fe4000001161a */
[----:B------:R-:W-:Y:S01]  /*0d00*/  LOP3.LUT R4, R9, R4, RZ, 0x3c, !PT ;  /* 0x0000000409047212 */ /* 0x000fe200078e3cff */
[----:B------:R-:W-:Y:S02]  /*0d10*/  IMAD.SHL.U32 R35, R24, 0x20000, RZ ;  /* 0x0002000018237824 */ /* 0x000fe400078e00ff */
[----:B------:R-:W-:-:S02]  /*0d20*/  IMAD R34, R34, 0x4650, R5 ;  /* 0x0000465022227824 */ /* 0x000fc400078e0205 */
[----:B------:R-:W-:Y:S01]  /*0d30*/  IMAD R5, R4, 0x1000193, RZ ;  /* 0x0100019304057824 */ /* 0x000fe200078e02ff */
[----:B------:R-:W-:Y:S02]  /*0d40*/  LOP3.LUT R37, R35, R24, RZ, 0x3c, !PT ;  /* 0x0000001823257212 */ /* 0x000fe400078e3cff */
[----:B------:R-:W-:Y:S02]  /*0d50*/  LOP3.LUT R11, R27, 0xffff, RZ, 0xc0, !PT ;  /* 0x0000ffff1b0b7812 */ /* 0x000fe400078ec0ff */
[----:B------:R-:W-:Y:S02]  /*0d60*/  LOP3.LUT R5, R5, R0, RZ, 0x3c, !PT ;  /* 0x0000000005057212 */ /* 0x000fe400078e3cff */
[----:B------:R-:W-:Y:S02]  /*0d70*/  SHF.R.U32.HI R36, RZ, 0x10, R27 ;  /* 0x00000010ff247819 */ /* 0x000fe4000001161b */
[----:B------:R-:W-:Y:S02]  /*0d80*/  LOP3.LUT R4, R34, 0xffff, RZ, 0xc0, !PT ;  /* 0x0000ffff22047812 */ /* 0x000fe400078ec0ff */
[----:B------:R-:W-:-:S02]  /*0d90*/  SHF.R.U32.HI R35, RZ, 0x10, R34 ;  /* 0x00000010ff237819 */ /* 0x000fc40000011622 */
[----:B------:R-:W-:Y:S01]  /*0da0*/  SHF.R.U32.HI R0, RZ, 0xd, R37 ;  /* 0x0000000dff007819 */ /* 0x000fe20000011625 */
[----:B------:R-:W-:Y:S02]  /*0db0*/  IMAD R36, R11, 0x9069, R36 ;  /* 0x000090690b247824 */ /* 0x000fe400078e0224 */
[----:B------:R-:W-:Y:S01]  /*0dc0*/  IMAD R35, R4, 0x4650, R35 ;  /* 0x0000465004237824 */ /* 0x000fe200078e0223 */
[----:B------:R-:W-:Y:S01]  /*0dd0*/  LOP3.LUT R37, R0, R37, RZ, 0x3c, !PT ;  /* 0x0000002500257212 */ /* 0x000fe200078e3cff */
[----:B------:R-:W-:Y:S02]  /*0de0*/  IMAD R5, R5, 0x1000193, RZ ;  /* 0x0100019305057824 */ /* 0x000fe400078e02ff */
        /* <DEDUP_REMOVED lines=20> */
[----:B------:R-:W-:Y:S02]  /*0f30*/  IMAD.MOV.U32 R18, RZ, RZ, -0x6c7985bd ;  /* 0x93867a43ff127424 */ /* 0x000fe400078e00ff */
[----:B------:R-:W-:Y:S02]  /*0f40*/  IMAD R29, R29, 0x10000, R30 ;  /* 0x000100001d1d7824 */ /* 0x000fe400078e021e */
[----:B------:R-:W-:Y:S01]  /*0f50*/  IMAD R18, R15, R18, -0x7af70b6c ;  /* 0x8508f4940f127424 */ /* 0x000fe200078e0212 */
[----:B------:R-:W-:-:S04]  /*0f60*/  LOP3.LUT R23, R69, R23, RZ, 0x3c, !PT ;  /* 0x0000001745177212 */ /* 0x000fc800078e3cff */
[----:B------:R-:W-:Y:S01]  /*0f70*/  LOP3.LUT R29, R29, R18, RZ, 0x3c, !PT ;  /* 0x000000121d1d7212 */ /* 0x000fe200078e3cff */
[----:B------:R-:W-:-:S04]  /*0f80*/  IMAD R23, R23, 0x1000193, RZ ;  /* 0x0100019317177824 */ /* 0x000fc800078e02ff */
[----:B------:R-:W-:Y:S02]  /*0f90*/  IMAD.IADD R28, R28, 0x1, R29 ;  /* 0x000000011c1c7824 */ /* 0x000fe400078e021d */
[----:B------:R-:W-:-:S03]  /*0fa0*/  IMAD.MOV.U32 R18, RZ, RZ, -0x8138945 ;  /* 0xf7ec76bbff127424 */ /* 0x000fc600078e00ff */
[----:B------:R-:W-:Y:S01]  /*0fb0*/  LOP3.LUT R23, R23, R28, RZ, 0x3c, !PT ;  /* 0x0000001c17177212 */ /* 0x000fe200078e3cff */
[----:B------:R-:W-:Y:S02]  /*0fc0*/  IMAD.SHL.U32 R28, R37, 0x20000, RZ ;  /* 0x00020000251c7824 */ /* 0x000fe400078e00ff */
[----:B------:R-:W-:Y:S02]  /*0fd0*/  IMAD R32, R32, 0x10000, R33 ;  /* 0x0001000020207824 */ /* 0x000fe400078e0221 */
[----:B------:R-:W-:Y:S01]  /*0fe0*/  IMAD R29, R15, R18, -0x736020aa ;  /* 0x8c9fdf560f1d7424 */ /* 0x000fe200078e0212 */
[----:B------:R-:W-:Y:S02]  /*0ff0*/  LOP3.LUT R28, R28, R37, RZ, 0x3c, !PT ;  /* 0x000000251c1c7212 */ /* 0x000fe400078e3cff */
[----:B------:R-:W-:Y:S02]  /*1000*/  LOP3.LUT R33, R36, 0xffff, RZ, 0xc0, !PT ;  /* 0x0000ffff24217812 */ /* 0x000fe400078ec0ff */
[----:B------:R-:W-:-:S02]  /*1010*/  SHF.R.U32.HI R36, RZ, 0x10, R36 ;  /* 0x00000010ff247819 */ /* 0x000fc40000011624 */
[----:B------:R-:W-:Y:S02]  /*1020*/  LOP3.LUT R18, R35, 0xffff, RZ, 0xc0, !PT ;  /* 0x0000ffff23127812 */ /* 0x000fe400078ec0ff */
[----:B------:R-:W-:Y:S02]  /*1030*/  LOP3.LUT R32, R32, R29, RZ, 0x3c, !PT ;  /* 0x0000001d20207212 */ /* 0x000fe400078e3cff */
[----:B------:R-:W-:Y:S02]  /*1040*/  SHF.R.U32.HI R35, RZ, 0x10, R35 ;  /* 0x00000010ff237819 */ /* 0x000fe40000011623 */
[----:B------:R-:W-:Y:S01]  /*1050*/  SHF.R.U32.HI R29, RZ, 0xd, R28 ;  /* 0x0000000dff1d7819 */ /* 0x000fe2000001161c */
[----:B------:R-:W-:Y:S01]  /*1060*/  IMAD R33, R33, 0x9069, R36 ;  /* 0x0000906921217824 */ /* 0x000fe200078e0224 */
[----:B------:R-:W-:Y:S01]  /*1070*/  LOP3.LUT R17, R61, R17, RZ, 0x3c, !PT ;  /* 0x000000113d117212 */ /* 0x000fe200078e3cff */
[----:B------:R-:W-:Y:S01]  /*1080*/  IMAD R23, R23, 0x1000193, RZ ;  /* 0x0100019317177824 */ /* 0x000fe200078e02ff */
[----:B------:R-:W-:Y:S01]  /*1090*/  LOP3.LUT R14, R14, R19, RZ, 0x3c, !PT ;  /* 0x000000130e0e7212 */ /* 0x000fe200078e3cff */
[----:B------:R-:W-:Y:S01]  /*10a0*/  IMAD R36, R18, 0x4650, R35 ;  /* 0x0000465012247824 */ /* 0x000fe200078e0223 */
[----:B------:R-:W-:Y:S01]  /*10b0*/  LOP3.LUT R28, R29, R28, RZ, 0x3c, !PT ;  /* 0x0000001c1d1c7212 */ /* 0x000fe200078e3cff */
[----:B------:R-:W-:-:S02]  /*10c0*/  IMAD.MOV.U32 R30, RZ, RZ, -0x5e885a15 ;  /* 0xa177a5ebff1e7424 */ /* 0x000fc400078e00ff */
[----:B------:R-:W-:Y:S02]  /*10d0*/  IMAD.IADD R32, R31, 0x1, R32 ;  /* 0x000000011f207824 */ /* 0x000fe400078e0220 */
[----:B------:R-:W-:-:S04]  /*10e0*/  IMAD.HI.U32 R18, R13, R23, RZ ;  /* 0x000000170d127227 */ /* 0x000fc800078e00ff */
[----:B------:R-:W-:Y:S02]  /*10f0*/  IMAD R17, R17, 0x1000193, RZ ;  /* 0x0100019311117824 */ /* 0x000fe400078e02ff */
[----:B------:R-:W-:Y:S02]  /*1100*/  IMAD R29, R14, 0x1000193, RZ ;  /* 0x010001930e1d7824 */ /* 0x000fe400078e02ff */
[----:B------:R-:W-:Y:S02]  /*1110*/  IMAD R35, R15, R30, 0x51f1004a ;  /* 0x51f1004a0f237424 */ /* 0x000fe400078e021e */
[----:B------:R-:W-:Y:S02]  /*1120*/  IMAD R14, R33, 0x10000, R36 ;  /* 0x00010000210e7824 */ /* 0x000fe400078e0224 */
[----:B------:R-:W-:Y:S01]  /*1130*/  IMAD.SHL.U32 R31, R28, 0x20, RZ ;  /* 0x000000201c1f7824 */ /* 0x000fe200078e00ff */
[----:B------:R-:W-:Y:S01]  /*1140*/  LOP3.LUT R32, R17, R32, RZ, 0x3c, !PT ;  /* 0x0000002011207212 */ /* 0x000fe200078e3cff */
[----:B------:R-:W-:Y:S01]  /*1150*/  IMAD.MOV R18, RZ, RZ, -R18 ;  /* 0x000000ffff127224 */ /* 0x000fe200078e0a12 */
[----:B------:R-:W-:-:S02]  /*1160*/  LOP3.LUT R14, R14, R35, RZ, 0x3c, !PT ;  /* 0x000000230e0e7212 */ /* 0x000fc400078e3cff */
[----:B------:R-:W-:Y:S01]  /*1170*/  LOP3.LUT R17, R31, R28, RZ, 0x3c, !PT ;  /* 0x0000001c1f117212 */ /* 0x000fe200078e3cff */
[----:B------:R-:W-:Y:S02]  /*1180*/  IMAD R19, R18, UR4, R23 ;  /* 0x0000000412137c24 */ /* 0x000fe4000f8e0217 */
[----:B------:R-:W-:Y:S02]  /*1190*/  IMAD R32, R32, 0x1000193, RZ ;  /* 0x0100019320207824 */ /* 0x000fe400078e02ff */
[----:B------:R-:W-:Y:S01]  /*11a0*/  IMAD.IADD R14, R17, 0x1, R14 ;  /* 0x00000001110e7824 */ /* 0x000fe200078e020e */
[----:B------:R-:W-:-:S13]  /*11b0*/  ISETP.GE.U32.AND P1, PT, R19, UR4, PT ;  /* 0x0000000413007c0c */ /* 0x000fda000bf26070 */
[----:B------:R-:W-:-:S05]  /*11c0*/  @P1 VIADD R19, R19, -UR4 ;  /* 0x8000000413131c36 */ /* 0x000fca0008000000 */
[----:B------:R-:W-:-:S13]  /*11d0*/  ISETP.GE.U32.AND P1, PT, R19, UR4, PT ;  /* 0x0000000413007c0c */ /* 0x000fda000bf26070 */
[----:B------:R-:W-:-:S05]  /*11e0*/  @P1 VIADD R19, R19, -UR4 ;  /* 0x8000000413131c36 */ /* 0x000fca0008000000 */
[----:B------:R-:W-:Y:S02]  /*11f0*/  SEL R19, R12, R19, !P0 ;  /* 0x000000130c137207 */ /* 0x000fe40004000000 */
[----:B--2---:R-:W-:Y:S01]  /*1200*/  LOP3.LUT R29, R29, R5, RZ, 0x3c, !PT ;  /* 0x000000051d1d7212 */ /* 0x004fe200078e3cff */
[----:B------:R-:W-:-:S04]  /*1210*/  IMAD.HI.U32 R5, R13, R32, RZ ;  /* 0x000000200d057227 */ /* 0x000fc800078e00ff */
[----:B------:R-:W-:Y:S02]  /*1220*/  IMAD R29, R29, 0x1000193, RZ ;  /* 0x010001931d1d7824 */ /* 0x000fe400078e02ff */
[----:B------:R-:W-:-:S03]  /*1230*/  IMAD.MOV R5, RZ, RZ, -R5 ;  /* 0x000000ffff057224 */ /* 0x000fc600078e0a05 */
[----:B------:R-:W-:Y:S01]  /*1240*/  LOP3.LUT R14, R29, R14, RZ, 0x3c, !PT ;  /* 0x0000000e1d0e7212 */ /* 0x000fe200078e3cff */
[----:B------:R-:W-:-:S04]  /*1250*/  IMAD R5, R5, UR4, R32 ;  /* 0x0000000405057c24 */ /* 0x000fc8000f8e0220 */
[----:B------:R-:W-:Y:S01]  /*1260*/  IMAD R14, R14, 0x1000193, RZ ;  /* 0x010001930e0e7824 */ /* 0x000fe200078e02ff */
[----:B------:R-:W-:-:S03]  /*1270*/  ISETP.GE.U32.AND P2, PT, R5, UR4, PT ;  /* 0x0000000405007c0c */ /* 0x000fc6000bf46070 */
[----:B------:R-:W-:-:S04]  /*1280*/  IMAD.HI.U32 R18, R13, R14, RZ ;  /* 0x0000000e0d127227 */ /* 0x000fc800078e00ff */
[----:B------:R-:W-:-:S04]  /*1290*/  IMAD.MOV R29, RZ, RZ, -R18 ;  /* 0x000000ffff1d7224 */ /* 0x000fc800078e0a12 */
[----:B------:R-:W-:Y:S02]  /*12a0*/  IMAD R29, R29, UR4, R14 ;  /* 0x000000041d1d7c24 */ /* 0x000fe4000f8e020e */
[----:B------:R-:W-:-:S03]  /*12b0*/  @P2 VIADD R5, R5, -UR4 ;  /* 0x8000000405052c36 */ /* 0x000fc60008000000 */
[----:B------:R-:W-:Y:S02]  /*12c0*/  ISETP.GE.U32.AND P3, PT, R29, UR4, PT ;  /* 0x000000041d007c0c */ /* 0x000fe4000bf66070 */
[----:B------:R-:W-:Y:S01]  /*12d0*/  ISETP.GE.U32.AND P1, PT, R5, UR4, PT ;  /* 0x0000000405007c0c */ /* 0x000fe2000bf26070 */
[----:B------:R-:W-:-:S06]  /*12e0*/  IMAD.WIDE.U32 R18, R19, 0x8, R2 ;  /* 0x0000000813127825 */ /* 0x000fcc00078e0002 */
[----:B------:R-:W2:Y:S04]  /*12f0*/  LDG.E.64.CONSTANT R18, desc[UR8][R18.64] ;  /* 0x0000000812127981 */ /* 0x000ea8000c1e9b00 */
[----:B------:R-:W-:Y:S02]  /*1300*/  @P3 VIADD R29, R29, -UR4 ;  /* 0x800000041d1d3c36 */ /* 0x000fe40008000000 */
[----:B------:R-:W-:-:S03]  /*1310*/  @P1 VIADD R5, R5, -UR4 ;  /* 0x8000000405051c36 */ /* 0x000fc60008000000 */
[----:B------:R-:W-:Y:S02]  /*1320*/  ISETP.GE.U32.AND P2, PT, R29, UR4, PT ;  /* 0x000000041d007c0c */ /* 0x000fe4000bf46070 */
[----:B------:R-:W-:-:S05]  /*1330*/  SEL R31, R12, R5, !P0 ;  /* 0x000000050c1f7207 */ /* 0x000fca0004000000 */
[----:B------:R-:W-:-:S06]  /*1340*/  IMAD.WIDE.U32 R30, R31, 0x8, R2 ;  /* 0x000000081f1e7825 */ /* 0x000fcc00078e0002 */
[----:B------:R-:W-:Y:S01]  /*1350*/  @P2 VIADD R29, R29, -UR4 ;  /* 0x800000041d1d2c36 */ /* 0x000fe20008000000 */
[----:B------:R-:W3:Y:S04]  /*1360*/  LDG.E.64.CONSTANT R30, desc[UR8][R30.64] ;  /* 0x000000081e1e7981 */ /* 0x000ee8000c1e9b00 */
[----:B------:R-:W-:-:S05]  /*1370*/  SEL R29, R12, R29, !P0 ;  /* 0x0000001d0c1d7207 */ /* 0x000fca0004000000 */
[----:B------:R-:W-:-:S06]  /*1380*/  IMAD.WIDE.U32 R28, R29, 0x8, R2 ;  /* 0x000000081d1c7825 */ /* 0x000fcc00078e0002 */
[----:B------:R-:W4:Y:S01]  /*1390*/  LDG.E.64.CONSTANT R28, desc[UR8][R28.64] ;  /* 0x000000081c1c7981 */ /* 0x000f22000c1e9b00 */
[----:B------:R-:W-:Y:S02]  /*13a0*/  LOP3.LUT R5, R33, 0xffff, RZ, 0xc0, !PT ;  /* 0x0000ffff21057812 */ /* 0x000fe400078ec0ff */
[----:B-1----:R-:W-:Y:S01]  /*13b0*/  SHF.R.U32.HI R6, RZ, 0x10, R33 ;  /* 0x00000010ff067819 */ /* 0x002fe20000011621 */
[----:B------:R-:W-:Y:S02]  /*13c0*/  IMAD.MOV.U32 R38, RZ, RZ, 0x11d92bf ;  /* 0x011d92bfff267424 */ /* 0x000fe400078e00ff */
[----:B------:R-:W-:Y:S02]  /*13d0*/  IMAD R25, R25, 0x10000, R26 ;  /* 0x0001000019197824 */ /* 0x000fe400078e021a */
[----:B------:R-:W-:Y:S02]  /*13e0*/  IMAD.SHL.U32 R26, R17, 0x20000, RZ ;  /* 0x00020000111a7824 */ /* 0x000fe400078e00ff */
[----:B------:R-:W-:-:S02]  /*13f0*/  IMAD R27, R27, 0x10000, R34 ;  /* 0x000100001b1b7824 */ /* 0x000fc400078e0222 */
[----:B------:R-:W-:Y:S01]  /*1400*/  IMAD R7, R5, 0x9069, R6 ;  /* 0x0000906905077824 */ /* 0x000fe200078e0206 */
[----:B------:R-:W-:Y:S01]  /*1410*/  LOP3.LUT R5, R36, 0xffff, RZ, 0xc0, !PT ;  /* 0x0000ffff24057812 */ /* 0x000fe200078ec0ff */
[----:B------:R-:W-:Y:S01]  /*1420*/  IMAD R38, R15, R38, -0x6639f39b ;  /* 0x99c60c650f267424 */ /* 0x000fe200078e0226 */
[----:B------:R-:W-:Y:S01]  /*1430*/  SHF.R.U32.HI R36, RZ, 0x10, R36 ;  /* 0x00000010ff247819 */ /* 0x000fe20000011624 */
[----:B------:R-:W-:Y:S01]  /*1440*/  IMAD.MOV.U32 R34, RZ, RZ, -0x81eca0d ;  /* 0xf7e135f3ff227424 */ /* 0x000fe200078e00ff */
[----:B------:R-:W-:Y:S02]  /*1450*/  LOP3.LUT R26, R26, R17, RZ, 0x3c, !PT ;  /* 0x000000111a1a7212 */ /* 0x000fe400078e3cff */
[----:B------:R-:W-:Y:S01]  /*1460*/  LOP3.LUT R25, R25, R38, RZ, 0x3c, !PT ;  /* 0x0000002619197212 */ /* 0x000fe200078e3cff */
[----:B------:R-:W-:Y:S01]  /*1470*/  IMAD R6, R15, R34, 0x3eb0e468 ;  /* 0x3eb0e4680f067424 */ /* 0x000fe200078e0222 */
[----:B------:R-:W-:Y:S01]  /*1480*/  SHF.R.U32.HI R17, RZ, 0xd, R26 ;  /* 0x0000000dff117819 */ /* 0x000fe2000001161a */
[----:B------:R-:W-:-:S02]  /*1490*/  IMAD.MOV.U32 R38, RZ, RZ, 0x627cc2f ;  /* 0x0627cc2fff267424 */ /* 0x000fc400078e00ff */
[----:B------:R-:W-:Y:S01]  /*14a0*/  IMAD R36, R5, 0x4650, R36 ;  /* 0x0000465005247824 */ /* 0x000fe200078e0224 */
[C---:B------:R-:W-:Y:S02]  /*14b0*/  LOP3.LUT R34, R7.reuse, 0xffff, RZ, 0xc0, !PT ;  /* 0x0000ffff07227812 */ /* 0x040fe400078ec0ff */
[----:B------:R-:W-:Y:S01]  /*14c0*/  SHF.R.U32.HI R33, RZ, 0x10, R7 ;  /* 0x00000010ff217819 */ /* 0x000fe20000011607 */
[----:B------:R-:W-:Y:S01]  /*14d0*/  IMAD R7, R7, 0x10000, R36 ;  /* 0x0001000007077824 */ /* 0x000fe200078e0224 */
[----:B------:R-:W-:Y:S01]  /*14e0*/  LOP3.LUT R5, R27, R6, RZ, 0x3c, !PT ;  /* 0x000000061b057212 */ /* 0x000fe200078e3cff */
[----:B------:R-:W-:Y:S01]  /*14f0*/  IMAD R6, R15, R38, -0x24a22c37 ;  /* 0xdb5dd3c90f067424 */ /* 0x000fe200078e0226 */
[----:B------:R-:W-:Y:S01]  /*1500*/  LOP3.LUT R26, R17, R26, RZ, 0x3c, !PT ;  /* 0x0000001a111a7212 */ /* 0x000fe200078e3cff */
[----:B------:R-:W-:-:S03]  /*1510*/  IMAD R34, R34, 0x9069, R33 ;  /* 0x0000906922227824 */ /* 0x000fc600078e0221 */
[----:B------:R-:W-:Y:S01]  /*1520*/  LOP3.LUT R27, R7, R6, RZ, 0x3c, !PT ;  /* 0x00000006071b7212 */ /* 0x000fe200078e3cff */
[----:B------:R-:W-:Y:S01]  /*1530*/  IMAD.SHL.U32 R7, R26, 0x20, RZ ;  /* 0x000000201a077824 */ /* 0x000fe200078e00ff */
[----:B------:R-:W-:Y:S02]  /*1540*/  LOP3.LUT R33, R36, 0xffff, RZ, 0xc0, !PT ;  /* 0x0000ffff24217812 */ /* 0x000fe400078ec0ff */
[----:B------:R-:W-:Y:S02]  /*1550*/  SHF.R.U32.HI R36, RZ, 0x10, R36 ;  /* 0x00000010ff247819 */ /* 0x000fe40000011624 */
[----:B------:R-:W-:Y:S01]  /*1560*/  LOP3.LUT R26, R7, R26, RZ, 0x3c, !PT ;  /* 0x0000001a071a7212 */ /* 0x000fe200078e3cff */
[----:B------:R-:W-:Y:S02]  /*1570*/  IMAD.MOV.U32 R6, RZ, RZ, -0x40941b5d ;  /* 0xbf6be4a3ff067424 */ /* 0x000fe400078e00ff */
[----:B------:R-:W-:Y:S02]  /*1580*/  IMAD.IADD R5, R24, 0x1, R5 ;  /* 0x0000000118057824 */ /* 0x000fe400078e0205 */
[----:B------:R-:W-:-:S02]  /*1590*/  IMAD.IADD R25, R22, 0x1, R25 ;  /* 0x0000000116197824 */ /* 0x000fc400078e0219 */
[----:B------:R-:W-:Y:S02]  /*15a0*/  IMAD R24, R15, R6, 0x41bfa37c ;  /* 0x41bfa37c0f187424 */ /* 0x000fe400078e0206 */
[----:B------:R-:W-:Y:S01]  /*15b0*/  IMAD.IADD R27, R26, 0x1, R27 ;  /* 0x000000011a1b7824 */ /* 0x000fe200078e021b */
[----:B--2---:R-:W-:Y:S01]  /*15c0*/  LOP3.LUT R17, R66, R19, RZ, 0x3c, !PT ;  /* 0x0000001342117212 */ /* 0x004fe200078e3cff */
[----:B------:R-:W-:Y:S02]  /*15d0*/  IMAD R19, R33, 0x4650, R36 ;  /* 0x0000465021137824 */ /* 0x000fe400078e0224 */
[----:B------:R-:W-:Y:S02]  /*15e0*/  IMAD.SHL.U32 R33, R26, 0x20000, RZ ;  /* 0x000200001a217824 */ /* 0x000fe400078e00ff */
[----:B------:R-:W-:-:S03]  /*15f0*/  IMAD R17, R17, 0x1000193, RZ ;  /* 0x0100019311117824 */ /* 0x000fc600078e02ff */
[----:B------:R-:W-:Y:S02]  /*1600*/  LOP3.LUT R33, R33, R26, RZ, 0x3c, !PT ;  /* 0x0000001a21217212 */ /* 0x000fe400078e3cff */
[----:B------:R-:W-:Y:S02]  /*1610*/  LOP3.LUT R18, R72, R18, RZ, 0x3c, !PT ;  /* 0x0000001248127212 */ /* 0x000fe400078e3cff */
[----:B------:R-:W-:Y:S01]  /*1620*/  SHF.R.U32.HI R22, RZ, 0xd, R33 ;  /* 0x0000000dff167819 */ /* 0x000fe20000011621 */
[----:B------:R-:W-:Y:S01]  /*1630*/  IMAD R7, R34, 0x10000, R19 ;  /* 0x0001000022077824 */ /* 0x000fe200078e0213 */
[----:B------:R-:W-:Y:S01]  /*1640*/  LOP3.LUT R6, R17, R5, RZ, 0x3c, !PT ;  /* 0x0000000511067212 */ /* 0x000fe200078e3cff */
[----:B------:R-:W-:Y:S01]  /*1650*/  IMAD R18, R18, 0x1000193, RZ ;  /* 0x0100019312127824 */ /* 0x000fe200078e02ff */
[----:B------:R-:W-:Y:S02]  /*1660*/  LOP3.LUT R33, R22, R33, RZ, 0x3c, !PT ;  /* 0x0000002116217212 */ /* 0x000fe400078e3cff */
[----:B------:R-:W-:Y:S01]  /*1670*/  LOP3.LUT R24, R7, R24, RZ, 0x3c, !PT ;  /* 0x0000001807187212 */ /* 0x000fe200078e3cff */
[----:B------:R-:W-:Y:S01]  /*1680*/  IMAD R6, R6, 0x1000193, RZ ;  /* 0x0100019306067824 */ /* 0x000fe200078e02ff */
[----:B---3--:R-:W-:-:S02]  /*1690*/  LOP3.LUT R20, R20, R30, RZ, 0x3c, !PT ;  /* 0x0000001e14147212 */ /* 0x008fc400078e3cff */
[----:B------:R-:W-:Y:S01]  /*16a0*/  LOP3.LUT R23, R23, R31, RZ, 0x3c, !PT ;  /* 0x0000001f17177212 */ /* 0x000fe200078e3cff */
[----:B------:R-:W-:Y:S01]  /*16b0*/  IMAD.HI.U32 R22, R13, R6, RZ ;  /* 0x000000060d167227 */ /* 0x000fe200078e00ff */
[----:B------:R-:W-:-:S03]  /*16c0*/  LOP3.LUT R18, R18, R25, RZ, 0x3c, !PT ;  /* 0x0000001912127212 */ /* 0x000fc600078e3cff */
[----:B------:R-:W-:Y:S02]  /*16d0*/  IMAD R7, R20, 0x1000193, RZ ;  /* 0x0100019314077824 */ /* 0x000fe400078e02ff */
[----:B------:R-:W-:Y:S02]  /*16e0*/  IMAD R23, R23, 0x1000193, RZ ;  /* 0x0100019317177824 */ /* 0x000fe400078e02ff */
[----:B------:R-:W-:Y:S02]  /*16f0*/  IMAD.SHL.U32 R20, R33, 0x20, RZ ;  /* 0x0000002021147824 */ /* 0x000fe400078e00ff */
[----:B------:R-:W-:Y:S01]  /*1700*/  IMAD.MOV R25, RZ, RZ, -R22 ;  /* 0x000000ffff197224 */ /* 0x000fe200078e0a16 */
[----:B----4-:R-:W-:Y:S01]  /*1710*/  LOP3.LUT R23, R23, R29, RZ, 0x3c, !PT ;  /* 0x0000001d17177212 */ /* 0x010fe200078e3cff */
[----:B------:R-:W-:Y:S01]  /*1720*/  IMAD R30, R18, 0x1000193, RZ ;  /* 0x01000193121e7824 */ /* 0x000fe200078e02ff */
[----:B------:R-:W-:Y:S02]  /*1730*/  LOP3.LUT R33, R20, R33, RZ, 0x3c, !PT ;  /* 0x0000002114217212 */ /* 0x000fe400078e3cff */
[----:B------:R-:W-:Y:S01]  /*1740*/  LOP3.LUT R28, R7, R28, RZ, 0x3c, !PT ;  /* 0x0000001c071c7212 */ /* 0x000fe200078e3cff */
[----:B------:R-:W-:-:S02]  /*1750*/  IMAD R7, R25, UR4, R6 ;  /* 0x0000000419077c24 */ /* 0x000fc4000f8e0206 */
[----:B------:R-:W-:-:S04]  /*1760*/  IMAD.HI.U32 R6, R13, R30, RZ ;  /* 0x0000001e0d067227 */ /* 0x000fc800078e00ff */
[----:B------:R-:W-:Y:S02]  /*1770*/  IMAD R23, R23, 0x1000193, RZ ;  /* 0x0100019317177824 */ /* 0x000fe400078e02ff */
[----:B------:R-:W-:Y:S02]  /*1780*/  IMAD.IADD R24, R33, 0x1, R24 ;  /* 0x0000000121187824 */ /* 0x000fe400078e0218 */
[----:B------:R-:W-:Y:S02]  /*1790*/  IMAD R28, R28, 0x1000193, RZ ;  /* 0x010001931c1c7824 */ /* 0x000fe400078e02ff */
[----:B------:R-:W-:Y:S01]  /*17a0*/  IMAD.MOV R25, RZ, RZ, -R6 ;  /* 0x000000ffff197224 */ /* 0x000fe200078e0a06 */
[----:B------:R-:W-:Y:S02]  /*17b0*/  LOP3.LUT R20, R23, R24, RZ, 0x3c, !PT ;  /* 0x0000001817147212 */ /* 0x000fe400078e3cff */
[----:B------:R-:W-:Y:S01]  /*17c0*/  LOP3.LUT R18, R28, R27, RZ, 0x3c, !PT ;  /* 0x0000001b1c127212 */ /* 0x000fe200078e3cff */
[----:B------:R-:W-:Y:S01]  /*17d0*/  IMAD R23, R25, UR4, R30 ;  /* 0x0000000419177c24 */ /* 0x000fe2000f8e021e */
[----:B------:R-:W-:Y:S01]  /*17e0*/  ISETP.GE.U32.AND P1, PT, R7, UR4, PT ;  /* 0x0000000407007c0c */ /* 0x000fe2000bf26070 */
[----:B------:R-:W-:-:S02]  /*17f0*/  IMAD R20, R20, 0x1000193, RZ ;  /* 0x0100019314147824 */ /* 0x000fc400078e02ff */
[----:B------:R-:W-:Y:S01]  /*1800*/  IMAD R18, R18, 0x1000193, RZ ;  /* 0x0100019312127824 */ /* 0x000fe200078e02ff */
[----:B------:R-:W-:Y:S01]  /*1810*/  ISETP.GE.U32.AND P2, PT, R23, UR4, PT ;  /* 0x0000000417007c0c */ /* 0x000fe2000bf46070 */
[----:B------:R-:W-:-:S04]  /*1820*/  IMAD.HI.U32 R22, R13, R20, RZ ;  /* 0x000000140d167227 */ /* 0x000fc800078e00ff */
[----:B------:R-:W-:-:S04]  /*1830*/  IMAD.HI.U32 R6, R13, R18, RZ ;  /* 0x000000120d067227 */ /* 0x000fc800078e00ff */
[----:B------:R-:W-:Y:S02]  /*1840*/  IMAD.MOV R29, RZ, RZ, -R22 ;  /* 0x000000ffff1d7224 */ /* 0x000fe400078e0a16 */
[----:B------:R-:W-:Y:S02]  /*1850*/  IMAD.MOV R25, RZ, RZ, -R6 ;  /* 0x000000ffff197224 */ /* 0x000fe400078e0a06 */
[----:B------:R-:W-:Y:S02]  /*1860*/  @P1 VIADD R7, R7, -UR4 ;  /* 0x8000000407071c36 */ /* 0x000fe40008000000 */
[----:B------:R-:W-:Y:S02]  /*1870*/  IMAD R29, R29, UR4, R20 ;  /* 0x000000041d1d7c24 */ /* 0x000fe4000f8e0214 */
[----:B------:R-:W-:Y:S01]  /*1880*/  IMAD R25, R25, UR4, R18 ;  /* 0x0000000419197c24 */ /* 0x000fe2000f8e0212 */
[----:B------:R-:W-:Y:S01]  /*1890*/  ISETP.GE.U32.AND P1, PT, R7, UR4, PT ;  /* 0x0000000407007c0c */ /* 0x000fe2000bf26070 */
[----:B------:R-:W-:Y:S01]  /*18a0*/  @P2 VIADD R23, R23, -UR4 ;  /* 0x8000000417172c36 */ /* 0x000fe20008000000 */
[----:B------:R-:W-:-:S02]  /*18b0*/  ISETP.GE.U32.AND P4, PT, R29, UR4, PT ;  /* 0x000000041d007c0c */ /* 0x000fc4000bf86070 */
[----:B------:R-:W-:Y:S02]  /*18c0*/  ISETP.GE.U32.AND P3, PT, R25, UR4, PT ;  /* 0x0000000419007c0c */ /* 0x000fe4000bf66070 */
[----:B------:R-:W-:-:S07]  /*18d0*/  ISETP.GE.U32.AND P2, PT, R23, UR4, PT ;  /* 0x0000000417007c0c */ /* 0x000fce000bf46070 */
[----:B------:R-:W-:Y:S02]  /*18e0*/  @P1 VIADD R7, R7, -UR4 ;  /* 0x8000000407071c36 */ /* 0x000fe40008000000 */
[----:B------:R-:W-:Y:S02]  /*18f0*/  @P4 VIADD R29, R29, -UR4 ;  /* 0x800000041d1d4c36 */ /* 0x000fe40008000000 */
[----:B------:R-:W-:Y:S01]  /*1900*/  @P3 VIADD R25, R25, -UR4 ;  /* 0x8000000419193c36 */ /* 0x000fe20008000000 */
[C---:B------:R-:W-:Y:S01]  /*1910*/  SEL R7, R12.reuse, R7, !P0 ;  /* 0x000000070c077207 */ /* 0x040fe20004000000 */
[----:B------:R-:W-:Y:S01]  /*1920*/  @P2 VIADD R23, R23, -UR4 ;  /* 0x8000000417172c36 */ /* 0x000fe20008000000 */
[----:B------:R-:W-:Y:S02]  /*1930*/  ISETP.GE.U32.AND P2, PT, R29, UR4, PT ;  /* 0x000000041d007c0c */ /* 0x000fe4000bf46070 */
[----:B------:R-:W-:Y:S01]  /*1940*/  ISETP.GE.U32.AND P1, PT, R25, UR4, PT ;  /* 0x0000000419007c0c */ /* 0x000fe2000bf26070 */
[----:B------:R-:W-:Y:S01]  /*1950*/  IMAD.WIDE.U32 R6, R7, 0x8, R2 ;  /* 0x0000000807067825 */ /* 0x000fe200078e0002 */
[----:B------:R-:W-:-:S05]  /*1960*/  SEL R27, R12, R23, !P0 ;  /* 0x000000170c1b7207 */ /* 0x000fca0004000000 */
[----:B------:R-:W2:Y:S01]  /*1970*/  LDG.E.64.CONSTANT R6, desc[UR8][R6.64] ;  /* 0x0000000806067981 */ /* 0x000ea2000c1e9b00 */
[----:B------:R-:W-:-:S04]  /*1980*/  IMAD.WIDE.U32 R26, R27, 0x8, R2 ;  /* 0x000000081b1a7825 */ /* 0x000fc800078e0002 */
[----:B------:R-:W-:Y:S02]  /*1990*/  @P2 VIADD R29, R29, -UR4 ;  /* 0x800000041d1d2c36 */ /* 0x000fe40008000000 */
[----:B------:R-:W-:Y:S01]  /*19a0*/  @P1 VIADD R25, R25, -UR4 ;  /* 0x8000000419191c36 */ /* 0x000fe20008000000 */
[----:B------:R-:W3:Y:S02]  /*19b0*/  LDG.E.64.CONSTANT R26, desc[UR8][R26.64] ;  /* 0x000000081a1a7981 */ /* 0x000ee4000c1e9b00 */
[C---:B------:R-:W-:Y:S02]  /*19c0*/  SEL R29, R12.reuse, R29, !P0 ;  /* 0x0000001d0c1d7207 */ /* 0x040fe40004000000 */
[----:B------:R-:W-:-:S03]  /*19d0*/  SEL R23, R12, R25, !P0 ;  /* 0x000000190c177207 */ /* 0x000fc60004000000 */
[----:B------:R-:W-:-:S04]  /*19e0*/  IMAD.WIDE.U32 R24, R29, 0x8, R2 ;  /* 0x000000081d187825 */ /* 0x000fc800078e0002 */
[----:B------:R-:W-:Y:S02]  /*19f0*/  IMAD.WIDE.U32 R22, R23, 0x8, R2 ;  /* 0x0000000817167825 */ /* 0x000fe400078e0002 */
[----:B------:R-:W4:Y:S04]  /*1a00*/  LDG.E.64.CONSTANT R24, desc[UR8][R24.64] ;  /* 0x0000000818187981 */ /* 0x000f28000c1e9b00 */
[----:B------:R-:W5:Y:S01]  /*1a10*/  LDG.E.64.CONSTANT R22, desc[UR8][R22.64] ;  /* 0x0000000816167981 */ /* 0x000f62000c1e9b00 */
        /* <DEDUP_REMOVED lines=10> */
[----:B------:R-:W-:Y:S02]  /*1ac0*/  LOP3.LUT R29, R34, 0xffff, RZ, 0xc0, !PT ;  /* 0x0000ffff221d7812 */ /* 0x000fe400078ec0ff */
[----:B------:R-:W-:Y:S01]  /*1ad0*/  SHF.R.U32.HI R34, RZ, 0x10, R34 ;  /* 0x00000010ff227819 */ /* 0x000fe20000011622 */
[----:B------:R-:W-:Y:S01]  /*1ae0*/  IMAD.SHL.U32 R38, R33, 0x20, RZ ;  /* 0x0000002021267824 */ /* 0x000fe200078e00ff */
[----:B------:R-:W-:-:S03]  /*1af0*/  LOP3.LUT R31, R19, 0xffff, RZ, 0xc0, !PT ;  /* 0x0000ffff131f7812 */ /* 0x000fc600078ec0ff */
[----:B------:R-:W-:Y:S01]  /*1b00*/  IMAD R34, R29, 0x9069, R34 ;  /* 0x000090691d227824 */ /* 0x000fe200078e0222 */
[----:B------:R-:W-:Y:S02]  /*1b10*/  LOP3.LUT R29, R38, R33, RZ, 0x3c, !PT ;  /* 0x00000021261d7212 */ /* 0x000fe400078e3cff */
[----:B------:R-:W-:-:S03]  /*1b20*/  SHF.R.U32.HI R36, RZ, 0x10, R19 ;  /* 0x00000010ff247819 */ /* 0x000fc60000011613 */
[----:B------:R-:W-:Y:S01]  /*1b30*/  IMAD.SHL.U32 R38, R29, 0x20000, RZ ;  /* 0x000200001d267824 */ /* 0x000fe200078e00ff */
[----:B------:R-:W-:Y:S01]  /*1b40*/  LOP3.LUT R19, R34, 0xffff, RZ, 0xc0, !PT ;  /* 0x0000ffff22137812 */ /* 0x000fe200078ec0ff */
[----:B------:R-:W-:Y:S01]  /*1b50*/  IMAD R33, R31, 0x4650, R36 ;  /* 0x000046501f217824 */ /* 0x000fe200078e0224 */
[----:B------:R-:W-:Y:S02]  /*1b60*/  SHF.R.U32.HI R36, RZ, 0x10, R34 ;  /* 0x00000010ff247819 */ /* 0x000fe40000011622 */
[----:B------:R-:W-:Y:S02]  /*1b70*/  LOP3.LUT R37, R38, R29, RZ, 0x3c, !PT ;  /* 0x0000001d26257212 */ /* 0x000fe400078e3cff */
[----:B------:R-:W-:Y:S01]  /*1b80*/  LOP3.LUT R31, R33, 0xffff, RZ, 0xc0, !PT ;  /* 0x0000ffff211f7812 */ /* 0x000fe200078ec0ff */
[----:B------:R-:W-:Y:S01]  /*1b90*/  IMAD R36, R19, 0x9069, R36 ;  /* 0x0000906913247824 */ /* 0x000fe200078e0224 */
[----:B------:R-:W-:Y:S02]  /*1ba0*/  SHF.R.U32.HI R38, RZ, 0x10, R33 ;  /* 0x00000010ff267819 */ /* 0x000fe40000011621 */
[----:B------:R-:W-:-:S02]  /*1bb0*/  SHF.R.U32.HI R40, RZ, 0xd, R37 ;  /* 0x0000000dff287819 */ /* 0x000fc40000011625 */
[----:B------:R-:W-:Y:S01]  /*1bc0*/  LOP3.LUT R19, R36, 0xffff, RZ, 0xc0, !PT ;  /* 0x0000ffff24137812 */ /* 0x000fe200078ec0ff */
[----:B------:R-:W-:Y:S01]  /*1bd0*/  IMAD R35, R31, 0x4650, R38 ;  /* 0x000046501f237824 */ /* 0x000fe200078e0226 */
[----:B------:R-:W-:Y:S02]  /*1be0*/  SHF.R.U32.HI R38, RZ, 0x10, R36 ;  /* 0x00000010ff267819 */ /* 0x000fe40000011624 */
[----:B------:R-:W-:Y:S02]  /*1bf0*/  LOP3.LUT R39, R40, R37, RZ, 0x3c, !PT ;  /* 0x0000002528277212 */ /* 0x000fe400078e3cff */
[----:B------:R-:W-:Y:S01]  /*1c00*/  LOP3.LUT R31, R35, 0xffff, RZ, 0xc0, !PT ;  /* 0x0000ffff231f7812 */ /* 0x000fe200078ec0ff */
[----:B------:R-:W-:Y:S01]  /*1c10*/  IMAD R37, R19, 0x9069, R38 ;  /* 0x0000906913257824 */ /* 0x000fe200078e0226 */
[----:B------:R-:W-:Y:S01]  /*1c20*/  SHF.R.U32.HI R40, RZ, 0x10, R35 ;  /* 0x00000010ff287819 */ /* 0x000fe20000011623 */
[----:B------:R-:W-:Y:S02]  /*1c30*/  IMAD.SHL.U32 R38, R39, 0x20, RZ ;  /* 0x0000002027267824 */ /* 0x000fe400078e00ff */
[----:B------:R-:W-:-:S02]  /*1c40*/  IMAD.MOV.U32 R42, RZ, RZ, -0x575aa279 ;  /* 0xa8a55d87ff2a7424 */ /* 0x000fc400078e00ff */
[----:B------:R-:W-:Y:S01]  /*1c50*/  IMAD R40, R31, 0x4650, R40 ;  /* 0x000046501f287824 */ /* 0x000fe200078e0228 */
[----:B------:R-:W-:Y:S01]  /*1c60*/  LOP3.LUT R31, R38, R39, RZ, 0x3c, !PT ;  /* 0x00000027261f7212 */ /* 0x000fe200078e3cff */
[----:B------:R-:W-:Y:S02]  /*1c70*/  IMAD.MOV.U32 R46, RZ, RZ, 0x2600349f ;  /* 0x2600349fff2e7424 */ /* 0x000fe400078e00ff */
[C---:B------:R-:W-:Y:S02]  /*1c80*/  IMAD R19, R15.reuse, R42, 0x5520cd3 ;  /* 0x05520cd30f137424 */ /* 0x040fe400078e022a */
[----:B------:R-:W-:Y:S02]  /*1c90*/  IMAD R42, R15, R46, 0x329cb6d ;  /* 0x0329cb6d0f2a7424 */ /* 0x000fe400078e022e */
[----:B------:R-:W-:Y:S02]  /*1ca0*/  IMAD.SHL.U32 R46, R31, 0x20000, RZ ;  /* 0x000200001f2e7824 */ /* 0x000fe400078e00ff */
[----:B------:R-:W-:-:S03]  /*1cb0*/  IMAD.MOV.U32 R44, RZ, RZ, -0x304d3fe5 ;  /* 0xcfb2c01bff2c7424 */ /* 0x000fc600078e00ff */
[----:B------:R-:W-:Y:S01]  /*1cc0*/  LOP3.LUT R46, R46, R31, RZ, 0x3c, !PT ;  /* 0x0000001f2e2e7212 */ /* 0x000fe200078e3cff */
[----:B------:R-:W-:Y:S01]  /*1cd0*/  IMAD R38, R15, R44, 0x7a40d27e ;  /* 0x7a40d27e0f267424 */ /* 0x000fe200078e022c */
[----:B------:R-:W-:Y:S01]  /*1ce0*/  LOP3.LUT R39, R40, 0xffff, RZ, 0xc0, !PT ;  /* 0x0000ffff28277812 */ /* 0x000fe200078ec0ff */
[----:B------:R-:W-:Y:S01]  /*1cf0*/  IMAD R35, R36, 0x10000, R35 ;  /* 0x0001000024237824 */ /* 0x000fe200078e0223 */
[----:B------:R-:W-:Y:S01]  /*1d00*/  SHF.R.U32.HI R44, RZ, 0x10, R40 ;  /* 0x00000010ff2c7819 */ /* 0x000fe20000011628 */
[----:B------:R-:W-:Y:S02]  /*1d10*/  IMAD R41, R37, -0x6f96ffff, RZ ;  /* 0x9069000125297824 */ /* 0x000fe400078e02ff */
[----:B------:R-:W-:Y:S02]  /*1d20*/  IMAD.MOV.U32 R48, RZ, RZ, -0x5a8ac9ad ;  /* 0xa5753653ff307424 */ /* 0x000fe400078e00ff */
[----:B------:R-:W-:Y:S01]  /*1d30*/  IMAD R39, R39, 0x4650, R44 ;  /* 0x0000465027277824 */ /* 0x000fe200078e022c */
[----:B------:R-:W-:Y:S01]  /*1d40*/  LOP3.LUT R44, R41, 0xffff0000, RZ, 0xc0, !PT ;  /* 0xffff0000292c7812 */ /* 0x000fe200078ec0ff */
[----:B------:R-:W-:-:S04]  /*1d50*/  IMAD R48, R15, R48, 0x734c45d0 ;  /* 0x734c45d00f307424 */ /* 0x000fc800078e0230 */
[----:B------:R-:W-:Y:S02]  /*1d60*/  IMAD.IADD R39, R39, 0x1, R44 ;  /* 0x0000000127277824 */ /* 0x000fe400078e022c */
[----:B------:R-:W-:Y:S01]  /*1d70*/  IMAD R37, R37, 0x10000, R40 ;  /* 0x0001000025257824 */ /* 0x000fe200078e0228 */
[----:B------:R-:W-:Y:S02]  /*1d80*/  LOP3.LUT R38, R35, R38, RZ, 0x3c, !PT ;  /* 0x0000002623267212 */ /* 0x000fe400078e3cff */
[----:B------:R-:W-:Y:S02]  /*1d90*/  LOP3.LUT R39, R39, R48, RZ, 0x3c, !PT ;  /* 0x0000003027277212 */ /* 0x000fe400078e3cff */
[----:B------:R-:W-:Y:S01]  /*1da0*/  LOP3.LUT R42, R37, R42, RZ, 0x3c, !PT ;  /* 0x0000002a252a7212 */ /* 0x000fe200078e3cff */
[----:B------:R-:W-:Y:S02]  /*1db0*/  IMAD.IADD R29, R29, 0x1, R38 ;  /* 0x000000011d1d7824 */ /* 0x000fe400078e0226 */
[----:B------:R-:W-:-:S02]  /*1dc0*/  IMAD R34, R34, 0x10000, R33 ;  /* 0x0001000022227824 */ /* 0x000fc400078e0221 */
[----:B------:R-:W-:-:S03]  /*1dd0*/  IMAD.IADD R31, R31, 0x1, R42 ;  /* 0x000000011f1f7824 */ /* 0x000fc600078e022a */
[----:B------:R-:W-:-:S05]  /*1de0*/  LOP3.LUT R19, R34, R19, RZ, 0x3c, !PT ;  /* 0x0000001322137212 */ /* 0x000fca00078e3cff */
[----:B------:R-:W-:Y:S01]  /*1df0*/  IMAD.IADD R28, R28, 0x1, R19 ;  /* 0x000000011c1c7824 */ /* 0x000fe200078e0213 */
[----:B--2---:R-:W-:Y:S02]  /*1e00*/  LOP3.LUT R17, R17, R7, RZ, 0x3c, !PT ;  /* 0x0000000711117212 */ /* 0x004fe400078e3cff */
[----:B------:R-:W-:-:S03]  /*1e10*/  SHF.R.U32.HI R7, RZ, 0xd, R46 ;  /* 0x0000000dff077819 */ /* 0x000fc6000001162e */
[----:B------:R-:W-:Y:S01]  /*1e20*/  IMAD R36, R17, 0x1000193, RZ ;  /* 0x0100019311247824 */ /* 0x000fe200078e02ff */
[----:B------:R-:W-:Y:S02]  /*1e30*/  LOP3.LUT R7, R7, R46, RZ, 0x3c, !PT ;  /* 0x0000002e07077212 */ /* 0x000fe400078e3cff */
[----:B---3--:R-:W-:Y:S02]  /*1e40*/  LOP3.LUT R32, R32, R27, RZ, 0x3c, !PT ;  /* 0x0000001b20207212 */ /* 0x008fe400078e3cff */
[----:B------:R-:W-:Y:S02]  /*1e50*/  LOP3.LUT R36, R36, R5, RZ, 0x3c, !PT ;  /* 0x0000000524247212 */ /* 0x000fe400078e3cff */
[----:B------:R-:W-:Y:S01]  /*1e60*/  LOP3.LUT R6, R30, R6, RZ, 0x3c, !PT ;  /* 0x000000061e067212 */ /* 0x000fe200078e3cff */
[----:B------:R-:W-:Y:S02]  /*1e70*/  IMAD.SHL.U32 R30, R7, 0x20, RZ ;  /* 0x00000020071e7824 */ /* 0x000fe400078e00ff */
[----:B------:R-:W-:-:S02]  /*1e80*/  IMAD R15, R36, 0x1000193, RZ ;  /* 0x01000193240f7824 */ /* 0x000fc400078e02ff */
[----:B------:R-:W-:Y:S01]  /*1e90*/  IMAD R5, R32, 0x1000193, RZ ;  /* 0x0100019320057824 */ /* 0x000fe200078e02ff */
[----:B------:R-:W-:Y:S01]  /*1ea0*/  LOP3.LUT R30, R30, R7, RZ, 0x3c, !PT ;  /* 0x000000071e1e7212 */ /* 0x000fe200078e3cff */
[----:B------:R-:W-:Y:S01]  /*1eb0*/  IMAD R7, R6, 0x1000193, RZ ;  /* 0x0100019306077824 */ /* 0x000fe200078e02ff */
[----:B----4-:R-:W-:Y:S02]  /*1ec0*/  LOP3.LUT R17, R15, R25, RZ, 0x3c, !PT ;  /* 0x000000190f117212 */ /* 0x010fe400078e3cff */
[----:B------:R-:W-:Y:S02]  /*1ed0*/  LOP3.LUT R16, R16, R26, RZ, 0x3c, !PT ;  /* 0x0000001a10107212 */ /* 0x000fe400078e3cff */
[----:B-----5:R-:W-:Y:S01]  /*1ee0*/  LOP3.LUT R6, R5, R23, RZ, 0x3c, !PT ;  /* 0x0000001705067212 */ /* 0x020fe200078e3cff */
[----:B------:R-:W-:Y:S01]  /*1ef0*/  IMAD.IADD R15, R30, 0x1, R39 ;  /* 0x000000011e0f7824 */ /* 0x000fe200078e0227 */
[----:B------:R-:W-:Y:S01]  /*1f00*/  LOP3.LUT R24, R7, R24, RZ, 0x3c, !PT ;  /* 0x0000001807187212 */ /* 0x000fe200078e3cff */
[----:B------:R-:W-:-:S02]  /*1f10*/  IMAD R5, R17, 0x1000193, RZ ;  /* 0x0100019311057824 */ /* 0x000fc400078e02ff */
[----:B------:R-:W-:Y:S02]  /*1f20*/  IMAD R6, R6, 0x1000193, RZ ;  /* 0x0100019306067824 */ /* 0x000fe400078e02ff */
[----:B------:R-:W-:Y:S01]  /*1f30*/  IMAD R7, R16, 0x1000193, RZ ;  /* 0x0100019310077824 */ /* 0x000fe200078e02ff */
[----:B------:R-:W-:Y:S01]  /*1f40*/  LOP3.LUT R16, R5, R15, RZ, 0x3c, !PT ;  /* 0x0000000f05107212 */ /* 0x000fe200078e3cff */
[----:B------:R-:W-:Y:S01]  /*1f50*/  IMAD R24, R24, 0x1000193, RZ ;  /* 0x0100019318187824 */ /* 0x000fe200078e02ff */
[----:B------:R-:W-:Y:S02]  /*1f60*/  LOP3.LUT R6, R6, R29, RZ, 0x3c, !PT ;  /* 0x0000001d06067212 */ /* 0x000fe400078e3cff */
[----:B------:R-:W-:Y:S01]  /*1f70*/  LOP3.LUT R7, R7, R22, RZ, 0x3c, !PT ;  /* 0x0000001607077212 */ /* 0x000fe200078e3cff */
[----:B------:R-:W-:Y:S01]  /*1f80*/  IMAD R22, R16, 0x1000193, RZ ;  /* 0x0100019310167824 */ /* 0x000fe200078e02ff */
[----:B------:R-:W-:Y:S01]  /*1f90*/  LOP3.LUT R24, R24, R31, RZ, 0x3c, !PT ;  /* 0x0000001f18187212 */ /* 0x000fe200078e3cff */
[----:B------:R-:W-:-:S02]  /*1fa0*/  IMAD R6, R6, 0x1000193, RZ ;  /* 0x0100019306067824 */ /* 0x000fc400078e02ff */
[----:B------:R-:W-:Y:S02]  /*1fb0*/  IMAD R7, R7, 0x1000193, RZ ;  /* 0x0100019307077824 */ /* 0x000fe400078e02ff */
[----:B------:R-:W-:Y:S02]  /*1fc0*/  IMAD R19, R24, 0x1000193, RZ ;  /* 0x0100019318137824 */ /* 0x000fe400078e02ff */
[----:B------:R-:W-:Y:S01]  /*1fd0*/  IMAD.HI.U32 R23, R13, R22, RZ ;  /* 0x000000160d177227 */ /* 0x000fe200078e00ff */
[----:B------:R-:W-:-:S03]  /*1fe0*/  LOP3.LUT R7, R7, R28, RZ, 0x3c, !PT ;  /* 0x0000001c07077212 */ /* 0x000fc600078e3cff */
[----:B------:R-:W-:-:S04]  /*1ff0*/  IMAD.HI.U32 R16, R13, R6, RZ ;  /* 0x000000060d107227 */ /* 0x000fc800078e00ff */
[----:B------:R-:W-:-:S04]  /*2000*/  IMAD.HI.U32 R17, R13, R19, RZ ;  /* 0x000000130d117227 */ /* 0x000fc800078e00ff */
[----:B------:R-:W-:Y:S02]  /*2010*/  IMAD.MOV R23, RZ, RZ, -R23 ;  /* 0x000000ffff177224 */ /* 0x000fe400078e0a17 */
[----:B------:R-:W-:Y:S02]  /*2020*/  IMAD.MOV R25, RZ, RZ, -R16 ;  /* 0x000000ffff197224 */ /* 0x000fe400078e0a10 */
[----:B------:R-:W-:Y:S02]  /*2030*/  IMAD.MOV R16, RZ, RZ, -R17 ;  /* 0x000000ffff107224 */ /* 0x000fe400078e0a11 */
[----:B------:R-:W-:Y:S02]  /*2040*/  IMAD R23, R23, UR4, R22 ;  /* 0x0000000417177c24 */ /* 0x000fe4000f8e0216 */
[----:B------:R-:W-:Y:S02]  /*2050*/  IMAD R24, R7, 0x1000193, RZ ;  /* 0x0100019307187824 */ /* 0x000fe400078e02ff */
[----:B------:R-:W-:Y:S01]  /*2060*/  IMAD R17, R25, UR4, R6 ;  /* 0x0000000419117c24 */ /* 0x000fe2000f8e0206 */
[----:B------:R-:W-:Y:S01]  /*2070*/  ISETP.GE.U32.AND P3, PT, R23, UR4, PT ;  /* 0x0000000417007c0c */ /* 0x000fe2000bf66070 */
[----:B------:R-:W-:-:S03]  /*2080*/  IMAD.HI.U32 R13, R13, R24, RZ ;  /* 0x000000180d0d7227 */ /* 0x000fc600078e00ff */
[----:B------:R-:W-:Y:S01]  /*2090*/  ISETP.GE.U32.AND P1, PT, R17, UR4, PT ;  /* 0x0000000411007c0c */ /* 0x000fe2000bf26070 */
[----:B------:R-:W-:Y:S02]  /*20a0*/  IMAD R25, R16, UR4, R19 ;  /* 0x0000000410197c24 */ /* 0x000fe4000f8e0213 */
[----:B------:R-:W-:-:S03]  /*20b0*/  IMAD.MOV R13, RZ, RZ, -R13 ;  /* 0x000000ffff0d7224 */ /* 0x000fc600078e0a0d */
[----:B------:R-:W-:Y:S01]  /*20c0*/  ISETP.GE.U32.AND P2, PT, R25, UR4, PT ;  /* 0x0000000419007c0c */ /* 0x000fe2000bf46070 */
[----:B------:R-:W-:Y:S02]  /*20d0*/  IMAD R7, R13, UR4, R24 ;  /* 0x000000040d077c24 */ /* 0x000fe4000f8e0218 */
[----:B------:R-:W-:-:S03]  /*20e0*/  @P3 VIADD R23, R23, -UR4 ;  /* 0x8000000417173c36 */ /* 0x000fc60008000000 */
[----:B------:R-:W-:Y:S01]  /*20f0*/  ISETP.GE.U32.AND P4, PT, R7, UR4, PT ;  /* 0x0000000407007c0c */ /* 0x000fe2000bf86070 */
[----:B------:R-:W-:Y:S01]  /*2100*/  @P1 VIADD R17, R17, -UR4 ;  /* 0x8000000411111c36 */ /* 0x000fe20008000000 */
[----:B------:R-:W-:-:S05]  /*2110*/  ISETP.GE.U32.AND P3, PT, R23, UR4, PT ;  /* 0x0000000417007c0c */ /* 0x000fca000bf66070 */
[----:B------:R-:W-:Y:S01]  /*2120*/  @P2 VIADD R25, R25, -UR4 ;  /* 0x8000000419192c36 */ /* 0x000fe20008000000 */
[----:B------:R-:W-:-:S04]  /*2130*/  ISETP.GE.U32.AND P2, PT, R17, UR4, PT ;  /* 0x0000000411007c0c */ /* 0x000fc8000bf46070 */
[----:B------:R-:W-:Y:S01]  /*2140*/  ISETP.GE.U32.AND P1, PT, R25, UR4, PT ;  /* 0x0000000419007c0c */ /* 0x000fe2000bf26070 */
[----:B------:R-:W-:Y:S02]  /*2150*/  @P4 VIADD R7, R7, -UR4 ;  /* 0x8000000407074c36 */ /* 0x000fe40008000000 */
[----:B------:R-:W-:-:S03]  /*2160*/  @P3 VIADD R23, R23, -UR4 ;  /* 0x8000000417173c36 */ /* 0x000fc60008000000 */
[----:B------:R-:W-:-:S03]  /*2170*/  ISETP.GE.U32.AND P4, PT, R7, UR4, PT ;  /* 0x0000000407007c0c */ /* 0x000fc6000bf86070 */
[----:B------:R-:W-:Y:S01]  /*2180*/  @P2 VIADD R17, R17, -UR4 ;  /* 0x8000000411112c36 */ /* 0x000fe20008000000 */
[----:B------:R-:W-:-:S03]  /*2190*/  SEL R13, R12, R23, !P0 ;  /* 0x000000170c0d7207 */ /* 0x000fc60004000000 */
[----:B------:R-:W-:Y:S01]  /*21a0*/  @P1 VIADD R25, R25, -UR4 ;  /* 0x8000000419191c36 */ /* 0x000fe20008000000 */
[----:B------:R-:W-:Y:S01]  /*21b0*/  SEL R23, R12, R17, !P0 ;  /* 0x000000110c177207 */ /* 0x000fe20004000000 */
[----:B------:R-:W-:-:S03]  /*21c0*/  IMAD.WIDE.U32 R16, R13, 0x8, R2 ;  /* 0x000000080d107825 */ /* 0x000fc600078e0002 */
[C---:B------:R-:W-:Y:S01]  /*21d0*/  SEL R27, R12.reuse, R25, !P0 ;  /* 0x000000190c1b7207 */ /* 0x040fe20004000000 */
[--C-:B------:R-:W-:Y:S02]  /*21e0*/  IMAD.WIDE.U32 R22, R23, 0x8, R2.reuse ;  /* 0x0000000817167825 */ /* 0x100fe400078e0002 */
[----:B------:R-:W2:Y:S02]  /*21f0*/  LDG.E.64.CONSTANT R16, desc[UR8][R16.64] ;  /* 0x0000000810107981 */ /* 0x000ea4000c1e9b00 */
[----:B------:R-:W-:Y:S02]  /*2200*/  @P4 VIADD R7, R7, -UR4 ;  /* 0x8000000407074c36 */ /* 0x000fe40008000000 */
[----:B------:R-:W-:Y:S01]  /*2210*/  IMAD.WIDE.U32 R26, R27, 0x8, R2 ;  /* 0x000000081b1a7825 */ /* 0x000fe200078e0002 */
[----:B------:R-:W3:Y:S02]  /*2220*/  LDG.E.64.CONSTANT R22, desc[UR8][R22.64] ;  /* 0x0000000816167981 */ /* 0x000ee4000c1e9b00 */
[----:B------:R-:W-:-:S02]  /*2230*/  SEL R7, R12, R7, !P0 ;  /* 0x000000070c077207 */ /* 0x000fc40004000000 */
[----:B------:R0:W4:Y:S03]  /*2240*/  LDG.E.64.CONSTANT R12, desc[UR8][R26.64] ;  /* 0x000000081a0c7981 */ /* 0x000126000c1e9b00 */
[----:B------:R-:W-:-:S06]  /*2250*/  IMAD.WIDE.U32 R2, R7, 0x8, R2 ;  /* 0x0000000807027825 */ /* 0x000fcc00078e0002 */
[----:B------:R-:W5:Y:S01]  /*2260*/  LDG.E.64.CONSTANT R2, desc[UR8][R2.64] ;  /* 0x0000000802027981 */ /* 0x000f62000c1e9b00 */
[----:B------:R-:W-:-:S05]  /*2270*/  LOP3.LUT R4, R11, R4, RZ, 0x3c, !PT ;  /* 0x000000040b047212 */ /* 0x000fca00078e3cff */
[----:B------:R-:W-:-:S05]  /*2280*/  IMAD R11, R4, 0x1000193, RZ ;  /* 0x01000193040b7824 */ /* 0x000fca00078e02ff */
[----:B------:R-:W-:Y:S02]  /*2290*/  LOP3.LUT R11, R11, R0, RZ, 0x3c, !PT ;  /* 0x000000000b0b7212 */ /* 0x000fe400078e3cff */
[----:B------:R-:W-:-:S03]  /*22a0*/  SHF.R.U32.HI R7, RZ, 0x18, R10 ;  /* 0x00000018ff077819 */ /* 0x000fc6000001160a */
[----:B------:R-:W-:Y:S01]  /*22b0*/  IMAD R11, R11, 0x1000193, RZ ;  /* 0x010001930b0b7824 */ /* 0x000fe200078e02ff */
[----:B------:R-:W-:Y:S02]  /*22c0*/  PRMT R7, R10, 0x4210, R7 ;  /* 0x000042100a077816 */ /* 0x000fe40000000007 */
[----:B------:R-:W-:Y:S02]  /*22d0*/  SHF.R.U32.HI R28, RZ, 0x18, R69 ;  /* 0x00000018ff1c7819 */ /* 0x000fe40000011645 */
[----:B------:R-:W-:Y:S02]  /*22e0*/  SHF.R.U32.HI R30, RZ, 0x18, R61 ;  /* 0x00000018ff1e7819 */ /* 0x000fe4000001163d */
[----:B------:R-:W-:Y:S02]  /*22f0*/  CS2R R44, SRZ ;  /* 0x00000000002c7805 */ /* 0x000fe4000001ff00 */
[----:B------:R-:W-:Y:S01]  /*2300*/  PRMT R69, R69, 0x4210, R28 ;  /* 0x0000421045457816 */ /* 0x000fe2000000001c */
[----:B------:R-:W-:Y:S01]  /*2310*/  IMAD.MOV.U32 R60, RZ, RZ, -0x80000000 ;  /* 0x80000000ff3c7424 */ /* 0x000fe200078e00ff */
[----:B------:R-:W-:Y:S01]  /*2320*/  PRMT R61, R61, 0x4210, R30 ;  /* 0x000042103d3d7816 */ /* 0x000fe2000000001e */
[----:B------:R-:W-:Y:S01]  /*2330*/  IMAD.MOV.U32 R73, RZ, RZ, RZ ;  /* 0x000000ffff497224 */ /* 0x000fe200078e00ff */
[----:B------:R-:W-:Y:S01]  /*2340*/  CS2R R56, SRZ ;  /* 0x0000000000387805 */ /* 0x000fe2000001ff00 */
[----:B------:R-:W-:Y:S01]  /*2350*/  IMAD.MOV.U32 R64, RZ, RZ, RZ ;  /* 0x000000ffff407224 */ /* 0x000fe200078e00ff */
[----:B------:R-:W-:Y:S01]  /*2360*/  CS2R R50, SRZ ;  /* 0x0000000000327805 */ /* 0x000fe2000001ff00 */
[----:B------:R-:W-:Y:S01]  /*2370*/  IMAD.MOV.U32 R71, RZ, RZ, 0x1 ;  /* 0x00000001ff477424 */ /* 0x000fe200078e00ff */
[----:B0-----:R-:W-:Y:S01]  /*2380*/  CS2R R26, SRZ ;  /* 0x00000000001a7805 */ /* 0x001fe2000001ff00 */
[----:B------:R-:W-:Y:S01]  /*2390*/  IMAD.MOV.U32 R63, RZ, RZ, RZ ;  /* 0x000000ffff3f7224 */ /* 0x000fe200078e00ff */
[----:B------:R-:W-:Y:S01]  /*23a0*/  CS2R R30, SRZ ;  /* 0x00000000001e7805 */ /* 0x000fe2000001ff00 */
[----:B------:R-:W-:Y:S01]  /*23b0*/  IMAD.MOV.U32 R67, RZ, RZ, RZ ;  /* 0x000000ffff437224 */ /* 0x000fe200078e00ff */
[----:B------:R-:W-:Y:S01]  /*23c0*/  CS2R R28, SRZ ;  /* 0x00000000001c7805 */ /* 0x000fe2000001ff00 */
[----:B------:R-:W-:Y:S01]  /*23d0*/  IMAD.MOV.U32 R48, RZ, RZ, RZ ;  /* 0x000000ffff307224 */ /* 0x000fe200078e00ff */
[----:B------:R-:W-:Y:S01]  /*23e0*/  CS2R R58, SRZ ;  /* 0x00000000003a7805 */ /* 0x000fe2000001ff00 */
[----:B------:R-:W-:Y:S01]  /*23f0*/  IMAD.MOV.U32 R34, RZ, RZ, RZ ;  /* 0x000000ffff227224 */ /* 0x000fe200078e00ff */
[----:B------:R-:W-:Y:S01]  /*2400*/  CS2R R40, SRZ ;  /* 0x0000000000287805 */ /* 0x000fe2000001ff00 */
[----:B------:R-:W-:-:S02]  /*2410*/  IMAD.MOV.U32 R33, RZ, RZ, RZ ;  /* 0x000000ffff217224 */ /* 0x000fc400078e00ff */
[----:B------:R-:W-:Y:S02]  /*2420*/  IMAD.MOV.U32 R55, RZ, RZ, RZ ;  /* 0x000000ffff377224 */ /* 0x000fe400078e00ff */
[----:B------:R-:W-:Y:S02]  /*2430*/  IMAD.MOV.U32 R25, RZ, RZ, RZ ;  /* 0x000000ffff197224 */ /* 0x000fe400078e00ff */
[----:B------:R-:W-:Y:S02]  /*2440*/  IMAD.MOV.U32 R53, RZ, RZ, RZ ;  /* 0x000000ffff357224 */ /* 0x000fe400078e00ff */
[----:B------:R-:W-:Y:S02]  /*2450*/  IMAD.MOV.U32 R70, RZ, RZ, RZ ;  /* 0x000000ffff467224 */ /* 0x000fe400078e00ff */
[----:B------:R-:W-:Y:S02]  /*2460*/  IMAD.MOV.U32 R75, RZ, RZ, RZ ;  /* 0x000000ffff4b7224 */ /* 0x000fe400078e00ff */
[----:B------:R-:W-:Y:S01]  /*2470*/  IMAD.MOV.U32 R43, RZ, RZ, RZ ;  /* 0x000000ffff2b7224 */ /* 0x000fe200078e00ff */
[----:B------:R-:W-:Y:S01]  /*2480*/  UMOV UR4, URZ ;  /* 0x000000ff00047c82 */ /* 0x000fe20008000000 */
[----:B------:R-:W-:Y:S01]  /*2490*/  UMOV UR5, URZ ;  /* 0x000000ff00057c82 */ /* 0x000fe20008000000 */
[----:B--2---:R-:W-:-:S02]  /*24a0*/  LOP3.LUT R4, R5, R17, RZ, 0x3c, !PT ;  /* 0x0000001105047212 */ /* 0x004fc400078e3cff */
[----:B---3--:R-:W-:-:S03]  /*24b0*/  LOP3.LUT R20, R20, R23, RZ, 0x3c, !PT ;  /* 0x0000001714147212 */ /* 0x008fc600078e3cff */
[----:B------:R-:W-:Y:S01]  /*24c0*/  IMAD R4, R4, 0x1000193, RZ ;  /* 0x0100019304047824 */ /* 0x000fe200078e02ff */
[----:B----4-:R-:W-:Y:S01]  /*24d0*/  LOP3.LUT R5, R6, R13, RZ, 0x3c, !PT ;  /* 0x0000000d06057212 */ /* 0x010fe200078e3cff */
[----:B------:R-:W-:-:S03]  /*24e0*/  IMAD R6, R20, 0x1000193, RZ ;  /* 0x0100019314067824 */ /* 0x000fc600078e02ff */
[----:B------:R-:W-:Y:S01]  /*24f0*/  LOP3.LUT R15, R4, R15, RZ, 0x3c, !PT ;  /* 0x0000000f040f7212 */ /* 0x000fe200078e3cff */
[----:B------:R-:W-:Y:S01]  /*2500*/  IMAD R5, R5, 0x1000193, RZ ;  /* 0x0100019305057824 */ /* 0x000fe200078e02ff */
[----:B------:R-:W-:Y:S02]  /*2510*/  LOP3.LUT R13, R6, 0xff, RZ, 0xc0, !PT ;  /* 0x000000ff060d7812 */ /* 0x000fe400078ec0ff */
[--C-:B------:R-:W-:Y:S02]  /*2520*/  SHF.R.U32.HI R0, RZ, 0x18, R6.reuse ;  /* 0x00000018ff007819 */ /* 0x100fe40000011606 */
[----:B-----5:R-:W-:Y:S02]  /*2530*/  LOP3.LUT R4, R14, R3, RZ, 0x3c, !PT ;  /* 0x000000030e047212 */ /* 0x020fe400078e3cff */
[--C-:B------:R-:W-:Y:S02]  /*2540*/  SHF.R.U32.HI R3, RZ, 0x18, R5.reuse ;  /* 0x00000018ff037819 */ /* 0x100fe40000011605 */
[--C-:B------:R-:W-:Y:S01]  /*2550*/  LOP3.LUT R13, R13, 0xff00, R6.reuse, 0xf8, !PT ;  /* 0x0000ff000d0d7812 */ /* 0x100fe200078ef806 */
[----:B------:R-:W-:Y:S01]  /*2560*/  IMAD.SHL.U32 R0, R0, 0x1000000, RZ ;  /* 0x0100000000007824 */ /* 0x000fe200078e00ff */
[----:B------:R-:W-:Y:S01]  /*2570*/  LOP3.LUT R14, R5, 0xff, RZ, 0xc0, !PT ;  /* 0x000000ff050e7812 */ /* 0x000fe200078ec0ff */
[----:B------:R-:W-:Y:S01]  /*2580*/  IMAD.SHL.U32 R36, R3, 0x1000000, RZ ;  /* 0x0100000003247824 */ /* 0x000fe200078e00ff */
[----:B------:R-:W-:Y:S01]  /*2590*/  LOP3.LUT R13, R13, 0xff0000, R6, 0xf8, !PT ;  /* 0x00ff00000d0d7812 */ /* 0x000fe200078ef806 */
[----:B------:R-:W-:Y:S01]  /*25a0*/  IMAD R3, R15, 0x1000193, RZ ;  /* 0x010001930f037824 */ /* 0x000fe200078e02ff */
[----:B------:R-:W-:Y:S01]  /*25b0*/  SHF.R.U32.HI R17, RZ, 0x18, R66 ;  /* 0x00000018ff117819 */ /* 0x000fe20000011642 */
[----:B------:R-:W-:Y:S01]  /*25c0*/  IMAD R4, R4, 0x1000193, RZ ;  /* 0x0100019304047824 */ /* 0x000fe200078e02ff */
[----:B------:R-:W-:-:S02]  /*25d0*/  LOP3.LUT R14, R14, 0xff00, R5, 0xf8, !PT ;  /* 0x0000ff000e0e7812 */ /* 0x000fc400078ef805 */
[----:B------:R-:W-:Y:S02]  /*25e0*/  LOP3.LUT R68, R13, R0, RZ, 0xfc, !PT ;  /* 0x000000000d447212 */ /* 0x000fe400078efcff */
[----:B------:R-:W-:Y:S02]  /*25f0*/  LOP3.LUT R13, R24, R12, RZ, 0x3c, !PT ;  /* 0x0000000c180d7212 */ /* 0x000fe400078e3cff */
[----:B------:R-:W-:Y:S02]  /*2600*/  SHF.R.U32.HI R12, RZ, 0x18, R3 ;  /* 0x00000018ff0c7819 */ /* 0x000fe40000011603 */
[----:B------:R-:W-:Y:S02]  /*2610*/  PRMT R66, R66, 0x4210, R17 ;  /* 0x0000421042427816 */ /* 0x000fe40000000011 */
[----:B------:R-:W-:Y:S02]  /*2620*/  LOP3.LUT R17, R14, 0xff0000, R5, 0xf8, !PT ;  /* 0x00ff00000e117812 */ /* 0x000fe400078ef805 */
[----:B------:R-:W-:-:S02]  /*2630*/  LOP3.LUT R15, R4, 0xff, RZ, 0xc0, !PT ;  /* 0x000000ff040f7812 */ /* 0x000fc400078ec0ff */
[----:B------:R-:W-:Y:S01]  /*2640*/  LOP3.LUT R14, R3, 0xff, RZ, 0xc0, !PT ;  /* 0x000000ff030e7812 */ /* 0x000fe200078ec0ff */
[----:B------:R-:W-:Y:S01]  /*2650*/  IMAD.SHL.U32 R77, R12, 0x1000000, RZ ;  /* 0x010000000c4d7824 */ /* 0x000fe200078e00ff */
[--C-:B------:R-:W-:Y:S02]  /*2660*/  SHF.R.U32.HI R0, RZ, 0x18, R4.reuse ;  /* 0x00000018ff007819 */ /* 0x100fe40000011604 */
[----:B------:R-:W-:Y:S02]  /*2670*/  LOP3.LUT R10, R18, R22, RZ, 0x3c, !PT ;  /* 0x00000016120a7212 */ /* 0x000fe400078e3cff */
[----:B------:R-:W-:Y:S02]  /*2680*/  LOP3.LUT R15, R15, 0xff00, R4, 0xf8, !PT ;  /* 0x0000ff000f0f7812 */ /* 0x000fe400078ef804 */
[----:B------:R-:W-:Y:S02]  /*2690*/  LOP3.LUT R12, R11, R2, RZ, 0x3c, !PT ;  /* 0x000000020b0c7212 */ /* 0x000fe400078e3cff */
[----:B------:R-:W-:-:S02]  /*26a0*/  LOP3.LUT R16, R19, R16, RZ, 0x3c, !PT ;  /* 0x0000001013107212 */ /* 0x000fc400078e3cff */
[--C-:B------:R-:W-:Y:S01]  /*26b0*/  LOP3.LUT R14, R14, 0xff00, R3.reuse, 0xf8, !PT ;  /* 0x0000ff000e0e7812 */ /* 0x100fe200078ef803 */
[----:B------:R-:W-:Y:S01]  /*26c0*/  IMAD.SHL.U32 R0, R0, 0x1000000, RZ ;  /* 0x0100000000007824 */ /* 0x000fe200078e00ff */
[----:B------:R-:W-:Y:S01]  /*26d0*/  LOP3.LUT R15, R15, 0xff0000, R4, 0xf8, !PT ;  /* 0x00ff00000f0f7812 */ /* 0x000fe200078ef804 */
[----:B------:R-:W-:Y:S01]  /*26e0*/  IMAD R11, R13, 0x1000193, RZ ;  /* 0x010001930d0b7824 */ /* 0x000fe200078e02ff */
[----:B------:R-:W-:Y:S01]  /*26f0*/  LOP3.LUT R14, R14, 0xff0000, R3, 0xf8, !PT ;  /* 0x00ff00000e0e7812 */ /* 0x000fe200078ef803 */
[----:B------:R-:W-:Y:S02]  /*2700*/  IMAD R10, R10, 0x1000193, RZ ;  /* 0x010001930a0a7824 */ /* 0x000fe400078e02ff */
[----:B------:R-:W-:Y:S02]  /*2710*/  IMAD R12, R12, 0x1000193, RZ ;  /* 0x010001930c0c7824 */ /* 0x000fe400078e02ff */
[----:B------:R-:W-:Y:S01]  /*2720*/  IMAD R13, R16, 0x1000193, RZ ;  /* 0x01000193100d7824 */ /* 0x000fe200078e02ff */
[----:B------:R-:W-:Y:S01]  /*2730*/  LOP3.LUT R22, R15, R0, RZ, 0xfc, !PT ;  /* 0x000000000f167212 */ /* 0x000fe200078efcff */
[----:B------:R-:W-:Y:S01]  /*2740*/  IMAD.MOV.U32 R2, RZ, RZ, RZ ;  /* 0x000000ffff027224 */ /* 0x000fe200078e00ff */
[----:B------:R-:W-:Y:S01]  /*2750*/  LOP3.LUT R36, R17, R36, RZ, 0xfc, !PT ;  /* 0x0000002411247212 */ /* 0x000fe200078efcff */
[----:B------:R-:W-:Y:S01]  /*2760*/  IMAD.MOV.U32 R0, RZ, RZ, RZ ;  /* 0x000000ffff007224 */ /* 0x000fe200078e00ff */
[----:B------:R-:W-:Y:S01]  /*2770*/  LOP3.LUT R77, R14, R77, RZ, 0xfc, !PT ;  /* 0x0000004d0e4d7212 */ /* 0x000fe200078efcff */
[----:B------:R-:W-:-:S02]  /*2780*/  IMAD.MOV.U32 R23, RZ, RZ, RZ ;  /* 0x000000ffff177224 */ /* 0x000fc400078e00ff */
[----:B------:R-:W-:Y:S02]  /*2790*/  IMAD.MOV.U32 R65, RZ, RZ, R10 ;  /* 0x000000ffff417224 */ /* 0x000fe400078e000a */
[----:B------:R-:W-:Y:S02]  /*27a0*/  IMAD.MOV.U32 R42, RZ, RZ, R11 ;  /* 0x000000ffff2a7224 */ /* 0x000fe400078e000b */
[----:B------:R-:W-:Y:S02]  /*27b0*/  IMAD.MOV.U32 R20, RZ, RZ, R12 ;  /* 0x000000ffff147224 */ /* 0x000fe400078e000c */
[----:B------:R-:W-:-:S07]  /*27c0*/  IMAD.MOV.U32 R38, RZ, RZ, R13 ;  /* 0x000000ffff267224 */ /* 0x000fce00078e000d */
.L_x_0:
[----:B------:R-:W-:Y:S01]  /*27d0*/  LOP3.LUT R35, R30, R73, R20, 0x96, !PT ;  /* 0x000000491e237212 */ /* 0x000fe200078e9614 */
[----:B------:R-:W0:Y:S01]  /*27e0*/  LDCU.64 UR6, c[0x3][UR5] ;  /* 0x00c00000050677ac */ /* 0x000e220008000a00 */
[----:B------:R-:W-:Y:S02]  /*27f0*/  LOP3.LUT R16, R29, R64, R22, 0x96, !PT ;  /* 0x000000401d107212 */ /* 0x000fe400078e9616 */
[----:B------:R-:W-:Y:S01]  /*2800*/  LOP3.LUT R17, R27, R38, R47, 0x96, !PT ;  /* 0x000000261b117212 */ /* 0x000fe200078e962f */
[----:B------:R-:W-:Y:S01]  /*2810*/  UIADD3 UR4, UPT, UPT, UR4, 0x1, URZ ;  /* 0x0000000104047890 */ /* 0x000fe2000fffe0ff */
[----:B------:R-:W-:Y:S01]  /*2820*/  LOP3.LUT R24, R48, R77, R61, 0x96, !PT ;  /* 0x0000004d30187212 */ /* 0x000fe200078e963d */
[----:B------:R-:W-:Y:S01]  /*2830*/  UIADD3 UR5, UPT, UPT, UR5, 0x8, URZ ;  /* 0x0000000805057890 */ /* 0x000fe2000fffe0ff */
[----:B------:R-:W-:Y:S01]  /*2840*/  LOP3.LUT R35, R31, R35, R58, 0x96, !PT ;  /* 0x000000231f237212 */ /* 0x000fe200078e963a */
[----:B------:R-:W-:Y:S01]  /*2850*/  UISETP.NE.AND UP0, UPT, UR4, 0x18, UPT ;  /* 0x000000180400788c */ /* 0x000fe2000bf05270 */
[----:B------:R-:W-:-:S02]  /*2860*/  LOP3.LUT R16, R40, R16, R25, 0x96, !PT ;  /* 0x0000001028107212 */ /* 0x000fc400078e9619 */
[----:B------:R-:W-:Y:S02]  /*2870*/  LOP3.LUT R17, R50, R17, R59, 0x96, !PT ;  /* 0x0000001132117212 */ /* 0x000fe400078e963b */
[----:B------:R-:W-:Y:S02]  /*2880*/  LOP3.LUT R24, R44, R24, R23, 0x96, !PT ;  /* 0x000000182c187212 */ /* 0x000fe400078e9617 */
[----:B------:R-:W-:Y:S02]  /*2890*/  SHF.L.W.U32.HI R74, R16, 0x1, R35 ;  /* 0x00000001104a7819 */ /* 0x000fe40000010e23 */
[----:B------:R-:W-:Y:S02]  /*28a0*/  LOP3.LUT R19, R2, R65, R9, 0x96, !PT ;  /* 0x0000004102137212 */ /* 0x000fe400078e9609 */
[----:B------:R-:W-:Y:S02]  /*28b0*/  LOP3.LUT R14, R51, R68, R7, 0x96, !PT ;  /* 0x00000044330e7212 */ /* 0x000fe400078e9607 */
[----:B------:R-:W-:-:S02]  /*28c0*/  SHF.L.W.U32.HI R46, R24, 0x1, R17 ;  /* 0x00000001182e7819 */ /* 0x000fc40000010e11 */
[----:B------:R-:W-:Y:S02]  /*28d0*/  SHF.L.W.U32.HI R62, R17, 0x1, R24 ;  /* 0x00000001113e7819 */ /* 0x000fe40000010e18 */
[----:B------:R-:W-:Y:S02]  /*28e0*/  LOP3.LUT R74, R74, R17, RZ, 0x3c, !PT ;  /* 0x000000114a4a7212 */ /* 0x000fe400078e3cff */
[----:B------:R-:W-:Y:S02]  /*28f0*/  LOP3.LUT R52, R63, R42, R21, 0x96, !PT ;  /* 0x0000002a3f347212 */ /* 0x000fe400078e9615 */
[----:B------:R-:W-:Y:S02]  /*2900*/  LOP3.LUT R17, R67, R36, R69, 0x96, !PT ;  /* 0x0000002443117212 */ /* 0x000fe400078e9645 */
[----:B------:R-:W-:Y:S02]  /*2910*/  LOP3.LUT R19, R53, R19, R0, 0x96, !PT ;  /* 0x0000001335137212 */ /* 0x000fe400078e9600 */
[----:B------:R-:W-:-:S02]  /*2920*/  LOP3.LUT R14, R41, R14, R57, 0x96, !PT ;  /* 0x0000000e290e7212 */ /* 0x000fc400078e9639 */
[----:B------:R-:W-:Y:S02]  /*2930*/  LOP3.LUT R52, R70, R52, R45, 0x96, !PT ;  /* 0x0000003446347212 */ /* 0x000fe400078e962d */
[----:B------:R-:W-:Y:S02]  /*2940*/  LOP3.LUT R17, R75, R17, R60, 0x96, !PT ;  /* 0x000000114b117212 */ /* 0x000fe400078e963c */
[----:B------:R-:W-:Y:S02]  /*2950*/  LOP3.LUT R46, R46, R19, RZ, 0x3c, !PT ;  /* 0x000000132e2e7212 */ /* 0x000fe400078e3cff */
[----:B------:R-:W-:Y:S02]  /*2960*/  SHF.L.W.U32.HI R15, R19, 0x1, R14 ;  /* 0x00000001130f7819 */ /* 0x000fe40000010e0e */
[----:B------:R-:W-:Y:S02]  /*2970*/  SHF.L.W.U32.HI R19, R14, 0x1, R19 ;  /* 0x000000010e137819 */ /* 0x000fe40000010e13 */
[----:B------:R-:W-:-:S02]  /*2980*/  LOP3.LUT R62, R62, R14, RZ, 0x3c, !PT ;  /* 0x0000000e3e3e7212 */ /* 0x000fc400078e3cff */
[----:B------:R-:W-:Y:S02]  /*2990*/  SHF.L.W.U32.HI R14, R17, 0x1, R52 ;  /* 0x00000001110e7819 */ /* 0x000fe40000010e34 */
[----:B------:R-:W-:Y:S02]  /*29a0*/  SHF.L.W.U32.HI R37, R35, 0x1, R16 ;  /* 0x0000000123257819 */ /* 0x000fe40000010e10 */
[----:B------:R-:W-:Y:S02]  /*29b0*/  LOP3.LUT R14, R14, R35, RZ, 0x3c, !PT ;  /* 0x000000230e0e7212 */ /* 0x000fe400078e3cff */
[----:B------:R-:W-:Y:S02]  /*29c0*/  LOP3.LUT R35, R34, R71, R72, 0x96, !PT ;  /* 0x0000004722237212 */ /* 0x000fe400078e9648 */
[----:B------:R-:W-:Y:S02]  /*29d0*/  LOP3.LUT R18, R33, R56, R66, 0x96, !PT ;  /* 0x0000003821127212 */ /* 0x000fe400078e9642 */
[----:B------:R-:W-:-:S02]  /*29e0*/  LOP3.LUT R35, R28, R35, R55, 0x96, !PT ;  /* 0x000000231c237212 */ /* 0x000fc400078e9637 */
[----:B------:R-:W-:Y:S02]  /*29f0*/  LOP3.LUT R18, R43, R18, R26, 0x96, !PT ;  /* 0x000000122b127212 */ /* 0x000fe400078e961a */
[----:B------:R-:W-:Y:S02]  /*2a00*/  LOP3.LUT R24, R37, R24, RZ, 0x3c, !PT ;  /* 0x0000001825187212 */ /* 0x000fe400078e3cff */
[----:B------:R-:W-:Y:S02]  /*2a10*/  SHF.L.W.U32.HI R54, R35, 0x1, R18 ;  /* 0x0000000123367819 */ /* 0x000fe40000010e12 */
[----:B------:R-:W-:Y:S02]  /*2a20*/  SHF.L.W.U32.HI R37, R52, 0x1, R17 ;  /* 0x0000000134257819 */ /* 0x000fe40000010e11 */
[----:B------:R-:W-:Y:S02]  /*2a30*/  LOP3.LUT R54, R54, R17, RZ, 0x3c, !PT ;  /* 0x0000001136367212 */ /* 0x000fe400078e3cff */
[----:B------:R-:W-:-:S02]  /*2a40*/  SHF.L.W.U32.HI R17, R18, 0x1, R35 ;  /* 0x0000000112117819 */ /* 0x000fc40000010e23 */
[----:B------:R-:W-:Y:S02]  /*2a50*/  LOP3.LUT R15, R15, R18, RZ, 0x3c, !PT ;  /* 0x000000120f0f7212 */ /* 0x000fe400078e3cff */
[----:B------:R-:W-:Y:S02]  /*2a60*/  LOP3.LUT R52, R17, R52, RZ, 0x3c, !PT ;  /* 0x0000003411347212 */ /* 0x000fe400078e3cff */
[----:B------:R-:W-:Y:S02]  /*2a70*/  LOP3.LUT R16, R37, R16, RZ, 0x3c, !PT ;  /* 0x0000001025107212 */ /* 0x000fe400078e3cff */
[----:B------:R-:W-:Y:S02]  /*2a80*/  LOP3.LUT R19, R19, R35, RZ, 0x3c, !PT ;  /* 0x0000002313137212 */ /* 0x000fe400078e3cff */
[----:B------:R-:W-:Y:S02]  /*2a90*/  LOP3.LUT R18, R36, R62, RZ, 0x3c, !PT ;  /* 0x0000003e24127212 */ /* 0x000fe400078e3cff */
[----:B------:R-:W-:-:S02]  /*2aa0*/  LOP3.LUT R32, R21, R46, RZ, 0x3c, !PT ;  /* 0x0000002e15207212 */ /* 0x000fc400078e3cff */
[----:B------:R-:W-:Y:S02]  /*2ab0*/  LOP3.LUT R17, R42, R46, RZ, 0x3c, !PT ;  /* 0x0000002e2a117212 */ /* 0x000fe400078e3cff */
[-C--:B------:R-:W-:Y:S02]  /*2ac0*/  LOP3.LUT R69, R69, R62.reuse, RZ, 0x3c, !PT ;  /* 0x0000003e45457212 */ /* 0x080fe400078e3cff */
[-C--:B------:R-:W-:Y:S02]  /*2ad0*/  LOP3.LUT R37, R67, R62.reuse, RZ, 0x3c, !PT ;  /* 0x0000003e43257212 */ /* 0x080fe400078e3cff */
[-C--:B------:R-:W-:Y:S02]  /*2ae0*/  LOP3.LUT R36, R60, R62.reuse, RZ, 0x3c, !PT ;  /* 0x0000003e3c247212 */ /* 0x080fe400078e3cff */
[----:B------:R-:W-:Y:S02]  /*2af0*/  LOP3.LUT R39, R75, R62, RZ, 0x3c, !PT ;  /* 0x0000003e4b277212 */ /* 0x000fe400078e3cff */
[----:B------:R-:W-:-:S02]  /*2b00*/  LOP3.LUT R42, R63, R46, RZ, 0x3c, !PT ;  /* 0x0000002e3f2a7212 */ /* 0x000fc400078e3cff */
[----:B------:R-:W-:Y:S02]  /*2b10*/  LOP3.LUT R35, R45, R46, RZ, 0x3c, !PT ;  /* 0x0000002e2d237212 */ /* 0x000fe400078e3cff */
[-C--:B------:R-:W-:Y:S02]  /*2b20*/  LOP3.LUT R62, R38, R52.reuse, RZ, 0x3c, !PT ;  /* 0x00000034263e7212 */ /* 0x080fe400078e3cff */
[-C--:B------:R-:W-:Y:S02]  /*2b30*/  LOP3.LUT R21, R27, R52.reuse, RZ, 0x3c, !PT ;  /* 0x000000341b157212 */ /* 0x080fe400078e3cff */
[-C--:B------:R-:W-:Y:S02]  /*2b40*/  LOP3.LUT R47, R47, R52.reuse, RZ, 0x3c, !PT ;  /* 0x000000342f2f7212 */ /* 0x080fe400078e3cff */
[-C--:B------:R-:W-:Y:S02]  /*2b50*/  LOP3.LUT R38, R59, R52.reuse, RZ, 0x3c, !PT ;  /* 0x000000343b267212 */ /* 0x080fe400078e3cff */
[----:B------:R-:W-:-:S02]  /*2b60*/  LOP3.LUT R49, R50, R52, RZ, 0x3c, !PT ;  /* 0x0000003432317212 */ /* 0x000fc400078e3cff */
[----:B------:R-:W-:Y:S02]  /*2b70*/  LOP3.LUT R60, R48, R54, RZ, 0x3c, !PT ;  /* 0x00000036303c7212 */ /* 0x000fe400078e3cff */
[-C--:B------:R-:W-:Y:S02]  /*2b80*/  LOP3.LUT R27, R71, R74.reuse, RZ, 0x3c, !PT ;  /* 0x0000004a471b7212 */ /* 0x080fe400078e3cff */
[----:B------:R-:W-:Y:S02]  /*2b90*/  LOP3.LUT R45, R28, R74, RZ, 0x3c, !PT ;  /* 0x0000004a1c2d7212 */ /* 0x000fe400078e3cff */
[----:B------:R-:W-:Y:S02]  /*2ba0*/  LOP3.LUT R63, R64, R15, RZ, 0x3c, !PT ;  /* 0x0000000f403f7212 */ /* 0x000fe400078e3cff */
[----:B------:R-:W-:Y:S02]  /*2bb0*/  LOP3.LUT R52, R61, R54, RZ, 0x3c, !PT ;  /* 0x000000363d347212 */ /* 0x000fe400078e3cff */
[----:B------:R-:W-:-:S02]  /*2bc0*/  LOP3.LUT R31, R31, R19, RZ, 0x3c, !PT ;  /* 0x000000131f1f7212 */ /* 0x000fc400078e3cff */
[-C--:B------:R-:W-:Y:S02]  /*2bd0*/  LOP3.LUT R28, R22, R15.reuse, RZ, 0x3c, !PT ;  /* 0x0000000f161c7212 */ /* 0x080fe400078e3cff */
[-C--:B------:R-:W-:Y:S02]  /*2be0*/  LOP3.LUT R64, R29, R15.reuse, RZ, 0x3c, !PT ;  /* 0x0000000f1d407212 */ /* 0x080fe400078e3cff */
[-C--:B------:R-:W-:Y:S02]  /*2bf0*/  LOP3.LUT R71, R25, R15.reuse, RZ, 0x3c, !PT ;  /* 0x0000000f19477212 */ /* 0x080fe400078e3cff */
[----:B------:R-:W-:Y:S02]  /*2c00*/  LOP3.LUT R40, R40, R15, RZ, 0x3c, !PT ;  /* 0x0000000f28287212 */ /* 0x000fe400078e3cff */
[----:B------:R-:W-:Y:S02]  /*2c10*/  LOP3.LUT R46, R70, R46, RZ, 0x3c, !PT ;  /* 0x0000002e462e7212 */ /* 0x000fe400078e3cff */
[----:B------:R-:W-:-:S02]  /*2c20*/  LOP3.LUT R61, R77, R54, RZ, 0x3c, !PT ;  /* 0x000000364d3d7212 */ /* 0x000fc400078e3cff */
[----:B------:R-:W-:Y:S02]  /*2c30*/  LOP3.LUT R67, R23, R54, RZ, 0x3c, !PT ;  /* 0x0000003617437212 */ /* 0x000fe400078e3cff */
[----:B------:R-:W-:Y:S02]  /*2c40*/  LOP3.LUT R55, R55, R74, RZ, 0x3c, !PT ;  /* 0x0000004a37377212 */ /* 0x000fe400078e3cff */
[-C--:B------:R-:W-:Y:S02]  /*2c50*/  LOP3.LUT R50, R56, R24.reuse, RZ, 0x3c, !PT ;  /* 0x0000001838327212 */ /* 0x080fe400078e3cff */
[----:B------:R-:W-:Y:S02]  /*2c60*/  LOP3.LUT R26, R26, R24, RZ, 0x3c, !PT ;  /* 0x000000181a1a7212 */ /* 0x000fe400078e3cff */
[----:B------:R-:W-:Y:S02]  /*2c70*/  LOP3.LUT R59, R20, R19, RZ, 0x3c, !PT ;  /* 0x00000013143b7212 */ /* 0x000fe400078e3cff */
[----:B------:R-:W-:-:S02]  /*2c80*/  SHF.L.W.U32.HI R15, R18, 0xc, R17 ;  /* 0x0000000c120f7819 */ /* 0x000fc40000010e11 */
[----:B------:R-:W-:Y:S02]  /*2c90*/  LOP3.LUT R54, R44, R54, RZ, 0x3c, !PT ;  /* 0x000000362c367212 */ /* 0x000fe400078e3cff */
[-C--:B------:R-:W-:Y:S02]  /*2ca0*/  LOP3.LUT R75, R66, R24.reuse, RZ, 0x3c, !PT ;  /* 0x00000018424b7212 */ /* 0x080fe400078e3cff */
[----:B------:R-:W-:Y:S02]  /*2cb0*/  LOP3.LUT R56, R43, R24, RZ, 0x3c, !PT ;  /* 0x000000182b387212 */ /* 0x000fe400078e3cff */
[----:B------:R-:W-:Y:S02]  /*2cc0*/  SHF.L.W.U32.HI R17, R17, 0xc, R18 ;  /* 0x0000000c11117819 */ /* 0x000fe40000010e12 */
[-C--:B------:R-:W-:Y:S02]  /*2cd0*/  LOP3.LUT R66, R73, R19.reuse, RZ, 0x3c, !PT ;  /* 0x0000001349427212 */ /* 0x080fe400078e3cff */
[----:B------:R-:W-:-:S02]  /*2ce0*/  LOP3.LUT R43, R30, R19, RZ, 0x3c, !PT ;  /* 0x000000131e2b7212 */ /* 0x000fc400078e3cff */
[----:B------:R-:W-:Y:S02]  /*2cf0*/  LOP3.LUT R44, R58, R19, RZ, 0x3c, !PT ;  /* 0x000000133a2c7212 */ /* 0x000fe400078e3cff */
[----:B------:R-:W-:Y:S02]  /*2d00*/  SHF.L.W.U32.HI R18, R60, 0xb, R21 ;  /* 0x0000000b3c127819 */ /* 0x000fe40000010e15 */
[----:B------:R-:W-:Y:S02]  /*2d10*/  SHF.L.W.U32.HI R20, R21, 0xb, R60 ;  /* 0x0000000b15147819 */ /* 0x000fe40000010e3c */
[----:B------:R-:W-:Y:S02]  /*2d20*/  LOP3.LUT R33, R33, R24, RZ, 0x3c, !PT ;  /* 0x0000001821217212 */ /* 0x000fe400078e3cff */
[----:B------:R-:W-:Y:S02]  /*2d30*/  SHF.L.W.U32.HI R19, R31, 0xe, R40 ;  /* 0x0000000e1f137819 */ /* 0x000fe40000010e28 */
[----:B------:R-:W-:-:S02]  /*2d40*/  SHF.L.W.U32.HI R21, R40, 0xe, R31 ;  /* 0x0000000e28157819 */ /* 0x000fc40000010e1f */
[----:B------:R-:W-:Y:S02]  /*2d50*/  LOP3.LUT R0, R0, R14, RZ, 0x3c, !PT ;  /* 0x0000000e00007212 */ /* 0x000fe400078e3cff */
[----:B------:R-:W-:Y:S02]  /*2d60*/  LOP3.LUT R29, R57, R16, RZ, 0x3c, !PT ;  /* 0x00000010391d7212 */ /* 0x000fe400078e3cff */
[----:B------:R-:W-:Y:S02]  /*2d70*/  SHF.L.W.U32.HI R22, R55, 0x15, R26 ;  /* 0x0000001537167819 */ /* 0x000fe40000010e1a */
[----:B------:R-:W-:Y:S02]  /*2d80*/  SHF.L.W.U32.HI R24, R26, 0x15, R55 ;  /* 0x000000151a187819 */ /* 0x000fe40000010e37 */
[----:B------:R-:W-:Y:S02]  /*2d90*/  SHF.L.W.U32.HI R23, R59, 0x1b, R28 ;  /* 0x0000001b3b177819 */ /* 0x000fe40000010e1c */
[----:B------:R-:W-:-:S02]  /*2da0*/  SHF.L.W.U32.HI R40, R46, 0x2, R39 ;  /* 0x000000022e287819 */ /* 0x000fc40000010e27 */
[----:B------:R-:W-:Y:S02]  /*2db0*/  LOP3.LUT R55, R65, R14, RZ, 0x3c, !PT ;  /* 0x0000000e41377212 */ /* 0x000fe400078e3cff */
[----:B------:R-:W-:Y:S02]  /*2dc0*/  LOP3.LUT R68, R68, R16, RZ, 0x3c, !PT ;  /* 0x0000001044447212 */ /* 0x000fe400078e3cff */
[----:B------:R-:W-:Y:S02]  /*2dd0*/  SHF.L.W.U32.HI R59, R28, 0x1b, R59 ;  /* 0x0000001b1c3b7819 */ /* 0x000fe40000010e3b */
[----:B------:R-:W-:Y:S02]  /*2de0*/  SHF.L.W.U32.HI R46, R39, 0x2, R46 ;  /* 0x00000002272e7819 */ /* 0x000fe40000010e2e */
[----:B------:R-:W-:Y:S02]  /*2df0*/  LOP3.LUT R34, R34, R74, RZ, 0x3c, !PT ;  /* 0x0000004a22227212 */ /* 0x000fe400078e3cff */
[----:B------:R-:W-:-:S02]  /*2e00*/  SHF.L.W.U32.HI R28, R50, 0x17, R27 ;  /* 0x00000017321c7819 */ /* 0x000fc40000010e1b */
[----:B------:R-:W-:Y:S02]  /*2e10*/  SHF.L.W.U32.HI R58, R27, 0x17, R50 ;  /* 0x000000171b3a7819 */ /* 0x000fe40000010e32 */
[----:B------:R-:W-:Y:S02]  /*2e20*/  SHF.L.W.U32.HI R39, R52, 0x1e, R47 ;  /* 0x0000001e34277819 */ /* 0x000fe40000010e2f */
[----:B------:R-:W-:Y:S02]  /*2e30*/  SHF.L.W.U32.HI R27, R29, 0x9, R0 ;  /* 0x000000091d1b7819 */ /* 0x000fe40000010e00 */
[----:B------:R-:W-:Y:S02]  /*2e40*/  SHF.L.W.U32.HI R60, R0, 0x9, R29 ;  /* 0x00000009003c7819 */ /* 0x000fe40000010e1d */
[----:B------:R-:W-:Y:S02]  /*2e50*/  SHF.L.W.U32.HI R47, R47, 0x1e, R52 ;  /* 0x0000001e2f2f7819 */ /* 0x000fe40000010e34 */
[----:B------:R-:W-:-:S02]  /*2e60*/  LOP3.LUT R53, R53, R14, RZ, 0x3c, !PT ;  /* 0x0000000e35357212 */ /* 0x000fc400078e3cff */
[----:B------:R-:W-:Y:S02]  /*2e70*/  LOP3.LUT R0, R41, R16, RZ, 0x3c, !PT ;  /* 0x0000001029007212 */ /* 0x000fe400078e3cff */
[----:B------:R-:W-:Y:S02]  /*2e80*/  SHF.L.W.U32.HI R52, R62, 0x6, R61 ;  /* 0x000000063e347819 */ /* 0x000fe40000010e3d */
[----:B------:R-:W-:Y:S02]  /*2e90*/  SHF.L.W.U32.HI R26, R68, 0x4, R55 ;  /* 0x00000004441a7819 */ /* 0x000fe40000010e37 */
[----:B------:R-:W-:Y:S02]  /*2ea0*/  SHF.L.W.U32.HI R62, R61, 0x6, R62 ;  /* 0x000000063d3e7819 */ /* 0x000fe40000010e3e */
[----:B------:R-:W-:Y:S02]  /*2eb0*/  SHF.L.W.U32.HI R55, R55, 0x4, R68 ;  /* 0x0000000437377819 */ /* 0x000fe40000010e44 */
[----:B------:R-:W-:-:S02]  /*2ec0*/  SHF.L.W.U32.HI R57, R33, 0x19, R34 ;  /* 0x0000001921397819 */ /* 0x000fc40000010e22 */
[----:B------:R-:W-:Y:S02]  /*2ed0*/  SHF.L.W.U32.HI R61, R54, 0x1d, R49 ;  /* 0x0000001d363d7819 */ /* 0x000fe40000010e31 */
[----:B------:R-:W-:Y:S02]  /*2ee0*/  SHF.L.W.U32.HI R49, R49, 0x1d, R54 ;  /* 0x0000001d31317819 */ /* 0x000fe40000010e36 */
        /* <DEDUP_REMOVED lines=8> */
[----:B------:R-:W-:Y:S02]  /*2f70*/  LOP3.LUT R0, R57, R59, R58, 0xb4, !PT ;  /* 0x0000003b39007212 */ /* 0x000fe400078eb43a */
[----:B------:R-:W-:-:S02]  /*2f80*/  LOP3.LUT R45, R58, R55, R59, 0xb4, !PT ;  /* 0x000000373a2d7212 */ /* 0x000fc400078eb43b */
[----:B------:R-:W-:Y:S02]  /*2f90*/  LOP3.LUT R2, R2, R14, RZ, 0x3c, !PT ;  /* 0x0000000e02027212 */ /* 0x000fe400078e3cff */
[----:B------:R-:W-:Y:S02]  /*2fa0*/  LOP3.LUT R41, R51, R16, RZ, 0x3c, !PT ;  /* 0x0000001033297212 */ /* 0x000fe400078e3cff */
[----:B------:R-:W-:Y:S02]  /*2fb0*/  SHF.L.W.U32.HI R36, R42, 0xa, R37 ;  /* 0x0000000a2a247819 */ /* 0x000fe40000010e25 */
[----:B------:R-:W-:Y:S02]  /*2fc0*/  LOP3.LUT R59, R59, R60, R55, 0xb4, !PT ;  /* 0x0000003c3b3b7212 */ /* 0x000fe400078eb437 */
[----:B------:R-:W-:Y:S02]  /*2fd0*/  SHF.L.W.U32.HI R29, R32, 0x1, R69 ;  /* 0x00000001201d7819 */ /* 0x000fe40000010e45 */
[----:B------:R-:W-:-:S02]  /*2fe0*/  SHF.L.W.U32.HI R30, R69, 0x1, R32 ;  /* 0x00000001451e7819 */ /* 0x000fc40000010e20 */
[----:B------:R-:W-:Y:S02]  /*2ff0*/  SHF.L.W.U32.HI R42, R37, 0xa, R42 ;  /* 0x0000000a252a7819 */ /* 0x000fe40000010e2a */
[----:B------:R-:W-:Y:S02]  /*3000*/  LOP3.LUT R55, R55, R57, R60, 0xb4, !PT ;  /* 0x0000003937377212 */ /* 0x000fe400078eb43c */
[----:B------:R-:W-:Y:S02]  /*3010*/  LOP3.LUT R58, R60, R58, R57, 0xb4, !PT ;  /* 0x0000003a3c3a7212 */ /* 0x000fe400078eb439 */
[----:B------:R-:W-:Y:S02]  /*3020*/  SHF.L.W.U32.HI R32, R48, 0x1c, R75 ;  /* 0x0000001c30207819 */ /* 0x000fe40000010e4b */
[----:B------:R-:W-:Y:S02]  /*3030*/  SHF.L.W.U32.HI R31, R75, 0x1c, R48 ;  /* 0x0000001c4b1f7819 */ /* 0x000fe40000010e30 */
[----:B------:R-:W-:-:S02]  /*3040*/  SHF.L.W.U32.HI R51, R67, 0xf, R38 ;  /* 0x0000000f43337819 */ /* 0x000fc40000010e26 */
[----:B------:R-:W-:Y:S02]  /*3050*/  SHF.L.W.U32.HI R37, R64, 0x7, R43 ;  /* 0x0000000740257819 */ /* 0x000fe40000010e2b */
[----:B------:R-:W-:Y:S02]  /*3060*/  LOP3.LUT R57, R25, R23, R28, 0xb4, !PT ;  /* 0x0000001719397212 */ /* 0x000fe400078eb41c */
[----:B------:R-:W-:Y:S02]  /*3070*/  LOP3.LUT R60, R28, R26, R23, 0xb4, !PT ;  /* 0x0000001a1c3c7212 */ /* 0x000fe400078eb417 */
[----:B------:R-:W-:Y:S02]  /*3080*/  SHF.L.W.U32.HI R48, R38, 0xf, R67 ;  /* 0x0000000f26307819 */ /* 0x000fe40000010e43 */
[----:B------:R-:W-:Y:S02]  /*3090*/  SHF.L.W.U32.HI R43, R43, 0x7, R64 ;  /* 0x000000072b2b7819 */ /* 0x000fe40000010e40 */
[----:B------:R-:W-:-:S02]  /*30a0*/  LOP3.LUT R23, R23, R27, R26, 0xb4, !PT ;  /* 0x0000001b17177212 */ /* 0x000fc400078eb41a */
[----:B------:R-:W-:Y:S02]  /*30b0*/  SHF.L.W.U32.HI R35, R2, 0x3, R41 ;  /* 0x0000000302237819 */ /* 0x000fe40000010e29 */
[----:B------:R-:W-:Y:S02]  /*30c0*/  SHF.L.W.U32.HI R64, R66, 0x14, R63 ;  /* 0x0000001442407819 */ /* 0x000fe40000010e3f */
[----:B------:R-:W-:Y:S02]  /*30d0*/  LOP3.LUT R26, R26, R25, R27, 0xb4, !PT ;  /* 0x000000191a1a7212 */ /* 0x000fe400078eb41b */
[----:B------:R-:W-:Y:S02]  /*30e0*/  SHF.L.W.U32.HI R41, R41, 0x3, R2 ;  /* 0x0000000329297819 */ /* 0x000fe40000010e02 */
[----:B------:R-:W-:Y:S02]  /*30f0*/  SHF.L.W.U32.HI R38, R44, 0x8, R71 ;  /* 0x000000082c267819 */ /* 0x000fe40000010e47 */
[----:B------:R-:W-:-:S02]  /*3100*/  SHF.L.W.U32.HI R66, R63, 0x14, R66 ;  /* 0x000000143f427819 */ /* 0x000fc40000010e42 */
[----:B------:R-:W-:Y:S02]  /*3110*/  LOP3.LUT R25, R27, R28, R25, 0xb4, !PT ;  /* 0x0000001c1b197212 */ /* 0x000fe400078eb419 */
[----:B------:R-:W-:Y:S02]  /*3120*/  SHF.L.W.U32.HI R44, R71, 0x8, R44 ;  /* 0x00000008472c7819 */ /* 0x000fe40000010e2c */
[----:B------:R-:W-:Y:S02]  /*3130*/  LOP3.LUT R2, R30, R51, R31, 0xb4, !PT ;  /* 0x000000331e027212 */ /* 0x000fe400078eb41f */
[----:B------:R-:W-:Y:S02]  /*3140*/  LOP3.LUT R63, R31, R34, R51, 0xb4, !PT ;  /* 0x000000221f3f7212 */ /* 0x000fe400078eb433 */
[----:B------:R-:W-:Y:S02]  /*3150*/  LOP3.LUT R27, R51, R53, R34, 0xb4, !PT ;  /* 0x00000035331b7212 */ /* 0x000fe400078eb422 */
[----:B------:R-:W-:-:S02]  /*3160*/  LOP3.LUT R51, R29, R48, R32, 0xb4, !PT ;  /* 0x000000301d337212 */ /* 0x000fc400078eb420 */
[----:B------:R-:W-:Y:S02]  /*3170*/  LOP3.LUT R67, R32, R33, R48, 0xb4, !PT ;  /* 0x0000002120437212 */ /* 0x000fe400078eb430 */
[----:B------:R-:W-:Y:S02]  /*3180*/  LOP3.LUT R34, R34, R30, R53, 0xb4, !PT ;  /* 0x0000001e22227212 */ /* 0x000fe400078eb435 */
        /* <DEDUP_REMOVED lines=22> */
[----:B0-----:R-:W-:Y:S02]  /*32f0*/  LOP3.LUT R32, R24, UR6, R21, 0x9c, !PT ;  /* 0x0000000618207c12 */ /* 0x001fe4000f8e9c15 */
[-CC-:B------:R-:W-:Y:S02]  /*3300*/  LOP3.LUT R72, R20, R9.reuse, R14.reuse, 0x6, !PT ;  /* 0x0000000914487212 */ /* 0x180fe400078e060e */
[----:B------:R-:W-:Y:S02]  /*3310*/  LOP3.LUT R37, R21, R9, R14, 0x90, !PT ;  /* 0x0000000915257212 */ /* 0x000fe400078e900e */
[----:B------:R-:W-:Y:S02]  /*3320*/  LOP3.LUT R35, R22, UR7, R19, 0x9c, !PT ;  /* 0x0000000716237c12 */ /* 0x000fe4000f8e9c13 */
[-CC-:B------:R-:W-:Y:S02]  /*3330*/  LOP3.LUT R66, R18, R7.reuse, R16.reuse, 0x6, !PT ;  /* 0x0000000712427212 */ /* 0x180fe400078e0610 */
        /* <DEDUP_REMOVED lines=8> */
[-C--:B------:R-:W-:Y:S02]  /*33c0*/  LOP3.LUT R21, R21, R17.reuse, R24, 0xb4, !PT ;  /* 0x0000001115157212 */ /* 0x080fe400078eb418 */
[----:B------:R-:W-:Y:S02]  /*33d0*/  LOP3.LUT R72, R72, R17, RZ, 0x3c, !PT ;  /* 0x0000001148487212 */ /* 0x000fe400078e3cff */
[----:B------:R-:W-:Y:S02]  /*33e0*/  LOP3.LUT R20, R37, R20, RZ, 0x3c, !PT ;  /* 0x0000001425147212 */ /* 0x000fe400078e3cff */
[----:B------:R-:W-:Y:S02]  /*33f0*/  LOP3.LUT R66, R66, R15, RZ, 0x3c, !PT ;  /* 0x0000000f42427212 */ /* 0x000fe400078e3cff */
[----:B------:R-:W-:Y:S01]  /*3400*/  LOP3.LUT R22, R39, R18, RZ, 0x3c, !PT ;  /* 0x0000001227167212 */ /* 0x000fe200078e3cff */
[----:B------:R-:W-:Y:S06]  /*3410*/  BRA.U UP0, `(.L_x_0) ;  /* 0xfffffff100ec7547 */ /* 0x000fec000b83ffff */
[----:B------:R-:W0:Y:S02]  /*3420*/  LDC.64 R20, c[0x0][0x390] ;  /* 0x0000e400ff147b82 */ /* 0x000e240000000a00 */
[----:B0-----:R-:W2:Y:S04]  /*3430*/  LDG.E.U8.CONSTANT R14, desc[UR8][R20.64+0x1e] ;  /* 0x00001e08140e7981 */ /* 0x001ea8000c1e9100 */
[----:B------:R-:W3:Y:S04]  /*3440*/  LDG.E.U8.CONSTANT R16, desc[UR8][R20.64+0x1d] ;  /* 0x00001d0814107981 */ /* 0x000ee8000c1e9100 */
[----:B------:R-:W4:Y:S04]  /*3450*/  LDG.E.U8.CONSTANT R18, desc[UR8][R20.64+0x1c] ;  /* 0x00001c0814127981 */ /* 0x000f28000c1e9100 */
[----:B------:R-:W5:Y:S04]  /*3460*/  LDG.E.U8.CONSTANT R7, desc[UR8][R20.64+0x1f] ;  /* 0x00001f0814077981 */ /* 0x000f68000c1e9100 */
[----:B------:R-:W5:Y:S04]  /*3470*/  LDG.E.U8.CONSTANT R2, desc[UR8][R20.64+0x1a] ;  /* 0x00001a0814027981 */ /* 0x000f68000c1e9100 */
[----:B------:R-:W5:Y:S04]  /*3480*/  LDG.E.U8.CONSTANT R9, desc[UR8][R20.64+0x19] ;  /* 0x0000190814097981 */ /* 0x000f68000c1e9100 */
[----:B------:R-:W5:Y:S04]  /*3490*/  LDG.E.U8.CONSTANT R22, desc[UR8][R20.64+0x18] ;  /* 0x0000180814167981 */ /* 0x000f68000c1e9100 */
[----:B------:R-:W5:Y:S01]  /*34a0*/  LDG.E.U8.CONSTANT R0, desc[UR8][R20.64+0x1b] ;  /* 0x00001b0814007981 */ /* 0x000f62000c1e9100 */
[----:B------:R-:W-:-:S02]  /*34b0*/  PRMT R66, R66, 0x123, RZ ;  /* 0x0000012342427816 */ /* 0x000fc400000000ff */
[----:B------:R-:W-:Y:S01]  /*34c0*/  PRMT R67, R72, 0x123, RZ ;  /* 0x0000012348437816 */ /* 0x000fe200000000ff */
[----:B--2---:R-:W-:-:S04]  /*34d0*/  IMAD.WIDE.U32 R14, R14, 0x100, RZ ;  /* 0x000001000e0e7825 */ /* 0x004fc800078e00ff */
[----:B---3--:R-:W-:-:S04]  /*34e0*/  IMAD.WIDE.U32 R16, R16, 0x10000, RZ ;  /* 0x0001000010107825 */ /* 0x008fc800078e00ff */
[----:B----4-:R-:W-:Y:S01]  /*34f0*/  IMAD.WIDE.U32 R18, R18, 0x1000000, RZ ;  /* 0x0100000012127825 */ /* 0x010fe200078e00ff */
[----:B-----5:R-:W-:-:S04]  /*3500*/  LOP3.LUT R23, R16, R14, R7, 0xfe, !PT ;  /* 0x0000000e10177212 */ /* 0x020fc800078efe07 */
[----:B------:R-:W-:Y:S01]  /*3510*/  LOP3.LUT R14, R19, R17, R15, 0xfe, !PT ;  /* 0x00000011130e7212 */ /* 0x000fe200078efe0f */
[----:B------:R-:W-:Y:S01]  /*3520*/  IMAD.SHL.U32 R7, R2, 0x100, RZ ;  /* 0x0000010002077824 */ /* 0x000fe200078e00ff */
[----:B------:R-:W-:Y:S01]  /*3530*/  LOP3.LUT R19, R18, R23, RZ, 0xfc, !PT ;  /* 0x0000001712137212 */ /* 0x000fe200078efcff */
[----:B------:R-:W-:Y:S02]  /*3540*/  IMAD.U32 R9, R9, 0x10000, RZ ;  /* 0x0001000009097824 */ /* 0x000fe400078e00ff */
[----:B------:R-:W-:Y:S01]  /*3550*/  IMAD.SHL.U32 R22, R22, 0x1000000, RZ ;  /* 0x0100000016167824 */ /* 0x000fe200078e00ff */
[----:B------:R-:W-:Y:S02]  /*3560*/  LOP3.LUT R0, R7, R0, R14, 0xfe, !PT ;  /* 0x0000000007007212 */ /* 0x000fe400078efe0e */
[----:B------:R-:W-:Y:S02]  /*3570*/  ISETP.GE.U32.AND P0, PT, R66, R19, PT ;  /* 0x000000134200720c */ /* 0x000fe40003f06070 */
[----:B------:R-:W-:-:S04]  /*3580*/  LOP3.LUT R9, R22, R9, R0, 0xfe, !PT ;  /* 0x0000000916097212 */ /* 0x000fc800078efe00 */
[----:B------:R-:W-:-:S13]  /*3590*/  ISETP.GE.U32.AND.EX P0, PT, R67, R9, PT, P0 ;  /* 0x000000094300720c */ /* 0x000fda0003f06100 */
[----:B------:R-:W-:Y:S05]  /*35a0*/  @P0 EXIT ;  /* 0x000000000000094d */ /* 0x000fea0003800000 */
[----:B------:R-:W0:Y:S02]  /*35b0*/  LDC.64 R14, c[0x0][0x3a8] ;  /* 0x0000ea00ff0e7b82 */ /* 0x000e240000000a00 */
[----:B0-----:R-:W2:Y:S02]  /*35c0*/  ATOMG.E.EXCH.STRONG.GPU PT, R8, desc[UR8][R14.64], R8 ;  /* 0x800000080e0879a8 */ /* 0x001ea4000c1ef108 */
[----:B--2---:R-:W-:-:S13]  /*35d0*/  ISETP.NE.AND P0, PT, R8, -0x1, PT ;  /* 0xffffffff0800780c */ /* 0x004fda0003f05270 */
[----:B------:R-:W-:Y:S05]  /*35e0*/  @P0 EXIT ;  /* 0x000000000000094d */ /* 0x000fea0003800000 */
[----:B------:R-:W-:Y:S04]  /*35f0*/  STG.E.64 desc[UR8][R14.64+0x28], R66 ;  /* 0x000028420e007986 */ /* 0x000fe8000c101b08 */
[----:B------:R-:W-:Y:S04]  /*3600*/  STG.E desc[UR8][R14.64+0x4], R12 ;  /* 0x0000040c0e007986 */ /* 0x000fe8000c101908 */
[----:B------:R-:W-:Y:S04]  /*3610*/  STG.E desc[UR8][R14.64+0x8], R4 ;  /* 0x000008040e007986 */ /* 0x000fe8000c101908 */
[----:B------:R-:W-:Y:S04]  /*3620*/  STG.E desc[UR8][R14.64+0xc], R10 ;  /* 0x00000c0a0e007986 */ /* 0x000fe8000c101908 */
[----:B------:R-:W-:Y:S04]  /*3630*/  STG.E desc[UR8][R14.64+0x10], R6 ;  /* 0x000010060e007986 */ /* 0x000fe8000c101908 */
[----:B------:R-:W-:Y:S04]  /*3640*/  STG.E desc[UR8][R14.64+0x14], R11 ;  /* 0x0000140b0e007986 */ /* 0x000fe8000c101908 */
[----:B------:R-:W-:Y:S04]  /*3650*/  STG.E desc[UR8][R14.64+0x18], R5 ;  /* 0x000018050e007986 */ /* 0x000fe8000c101908 */
[----:B------:R-:W-:Y:S04]  /*3660*/  STG.E desc[UR8][R14.64+0x1c], R13 ;  /* 0x00001c0d0e007986 */ /* 0x000fe8000c101908 */
[----:B------:R-:W-:Y:S01]  /*3670*/  STG.E desc[UR8][R14.64+0x20], R3 ;  /* 0x000020030e007986 */ /* 0x000fe2000c101908 */
[----:B------:R-:W-:Y:S05]  /*3680*/  EXIT ;  /* 0x000000000000794d */ /* 0x000fea0003800000 */
.L_x_1:
[----:B------:R-:W-:-:S00]  /*3690*/  BRA `(.L_x_1) ;  /* 0xfffffffc00fc7947 */ /* 0x000fc0000383ffff */
[----:B------:R-:W-:-:S00]  /*36a0*/  NOP ;  /* 0x0000000000007918 */ /* 0x000fc00000000000 */
        /* <DEDUP_REMOVED lines=13> */
.L_x_2:


//--------------------- .nv.shared.reserved.0     --------------------------
	.section	.nv.shared.reserved.0,"aw",@nobits
	.weak		__nv_reservedSMEM_offset_0_alias
	.size		__nv_reservedSMEM_offset_0_alias, 0, 64
	.other		__nv_reservedSMEM_offset_0_alias,@"STO_CUDA_RESERVED_SHARED STV_DEFAULT"
__nv_reservedSMEM_offset_0_alias:
	.zero		0
	.zero		64


//--------------------- .nv.constant0._Z20kawpow_search_kernelPKmPKhS2_mjP17kawpow_solution_t --------------------------
	.section	.nv.constant0._Z20kawpow_search_kernelPKmPKhS2_mjP17kawpow_solution_t,"a",@progbits
	.sectionflags	@""
	.align	4
.nv.constant0._Z20kawpow_search_kernelPKmPKhS2_mjP17kawpow_solution_t:
	.zero		944


//--------------------- SYMBOLS --------------------------

	.type		.nv.reservedSmem.offset0,@object
	.size		.nv.reservedSmem.offset0,0x4
